//
// Generated by NVIDIA NVVM Compiler
//
// Compiler Build ID: CL-36424714
// Cuda compilation tools, release 13.0, V13.0.88
// Based on NVVM 20.0.0
//

.version 9.0
.target sm_100
.address_size 64

	// .globl	_Z15patternBarchingPKiiiP5MOTIF
.extern .func  (.param .b32 func_retval0) vprintf
(
	.param .b64 vprintf_param_0,
	.param .b64 vprintf_param_1
)
;
.global .align 1 .b8 $str[6] = {10, 32, 49, 32, 10};
.global .align 1 .b8 $str$1[6] = {10, 32, 50, 32, 10};
.global .align 1 .b8 $str$2[15] = {10, 98, 101, 115, 116, 78, 101, 105, 103, 104, 98, 111, 114, 10};
.global .align 1 .b8 $str$3[6] = {10, 32, 51, 32, 10};
.global .align 1 .b8 $str$4[6] = {10, 32, 52, 32, 10};
.global .align 1 .b8 $str$5[28] = {10, 32, 103, 97, 110, 32, 100, 117, 32, 108, 105, 101, 117, 32, 118, 97, 111, 32, 100, 95, 109, 111, 116, 105, 102, 32, 10};
.global .align 1 .b8 $str$6[21] = {10, 32, 100, 95, 32, 109, 111, 116, 105, 102, 58, 32, 100, 105, 115, 32, 61, 32, 37, 100};

.visible .entry _Z15patternBarchingPKiiiP5MOTIF(
	.param .u64 .ptr .align 1 _Z15patternBarchingPKiiiP5MOTIF_param_0,
	.param .u32 _Z15patternBarchingPKiiiP5MOTIF_param_1,
	.param .u32 _Z15patternBarchingPKiiiP5MOTIF_param_2,
	.param .u64 .ptr .align 1 _Z15patternBarchingPKiiiP5MOTIF_param_3
)
{
	.local .align 16 .b8 	__local_depot0[336];
	.reg .b64 	%SP;
	.reg .b64 	%SPL;
	.reg .pred 	%p<301>;
	.reg .b32 	%r<1374>;
	.reg .b64 	%rd<354>;

	mov.u64 	%SPL, __local_depot0;
	cvta.local.u64 	%SP, %SPL;
	ld.param.u64 	%rd46, [_Z15patternBarchingPKiiiP5MOTIF_param_0];
	ld.param.u32 	%r288, [_Z15patternBarchingPKiiiP5MOTIF_param_1];
	ld.param.u32 	%r289, [_Z15patternBarchingPKiiiP5MOTIF_param_2];
	ld.param.u64 	%rd45, [_Z15patternBarchingPKiiiP5MOTIF_param_3];
	cvta.to.global.u64 	%rd1, %rd46;
	add.u64 	%rd2, %SPL, 0;
	add.u64 	%rd3, %SPL, 160;
	mov.u32 	%r290, %ntid.x;
	mov.u32 	%r291, %ctaid.x;
	mov.u32 	%r292, %tid.x;
	mad.lo.s32 	%r1, %r290, %r291, %r292;
	sub.s32 	%r2, 600, %r288;
	setp.ge.s32 	%p1, %r1, %r2;
	@%p1 bra 	$L__BB0_207;
	setp.lt.s32 	%p2, %r288, 1;
	@%p2 bra 	$L__BB0_208;
	add.s32 	%r3, %r288, -1;
	and.b32  	%r4, %r288, 15;
	setp.lt.u32 	%p5, %r3, 15;
	mov.b32 	%r1231, 0;
	@%p5 bra 	$L__BB0_5;
	and.b32  	%r1231, %r288, 2147483632;
	mov.b32 	%r1229, 0;
$L__BB0_4:
	.pragma "nounroll";
	add.s32 	%r302, %r1229, %r1;
	mul.wide.s32 	%rd51, %r302, 4;
	add.s64 	%rd52, %rd1, %rd51;
	ld.global.u32 	%r303, [%rd52];
	mul.wide.u32 	%rd53, %r1229, 4;
	add.s64 	%rd54, %rd2, %rd53;
	add.s64 	%rd55, %rd3, %rd53;
	ld.global.u32 	%r304, [%rd52+4];
	ld.global.u32 	%r305, [%rd52+8];
	ld.global.u32 	%r306, [%rd52+12];
	st.local.v4.u32 	[%rd54], {%r303, %r304, %r305, %r306};
	st.local.v4.u32 	[%rd55], {%r303, %r304, %r305, %r306};
	ld.global.u32 	%r307, [%rd52+16];
	ld.global.u32 	%r308, [%rd52+20];
	ld.global.u32 	%r309, [%rd52+24];
	ld.global.u32 	%r310, [%rd52+28];
	st.local.v4.u32 	[%rd54+16], {%r307, %r308, %r309, %r310};
	st.local.v4.u32 	[%rd55+16], {%r307, %r308, %r309, %r310};
	ld.global.u32 	%r311, [%rd52+32];
	ld.global.u32 	%r312, [%rd52+36];
	ld.global.u32 	%r313, [%rd52+40];
	ld.global.u32 	%r314, [%rd52+44];
	st.local.v4.u32 	[%rd54+32], {%r311, %r312, %r313, %r314};
	st.local.v4.u32 	[%rd55+32], {%r311, %r312, %r313, %r314};
	ld.global.u32 	%r315, [%rd52+48];
	ld.global.u32 	%r316, [%rd52+52];
	ld.global.u32 	%r317, [%rd52+56];
	ld.global.u32 	%r318, [%rd52+60];
	st.local.v4.u32 	[%rd54+48], {%r315, %r316, %r317, %r318};
	st.local.v4.u32 	[%rd55+48], {%r315, %r316, %r317, %r318};
	add.s32 	%r1229, %r1229, 16;
	setp.ne.s32 	%p6, %r1229, %r1231;
	@%p6 bra 	$L__BB0_4;
$L__BB0_5:
	setp.eq.s32 	%p7, %r4, 0;
	@%p7 bra 	$L__BB0_14;
	and.b32  	%r9, %r288, 7;
	setp.lt.u32 	%p8, %r4, 8;
	@%p8 bra 	$L__BB0_8;
	add.s32 	%r319, %r1231, %r1;
	mul.wide.s32 	%rd56, %r319, 4;
	add.s64 	%rd57, %rd1, %rd56;
	ld.global.u32 	%r320, [%rd57];
	mul.wide.u32 	%rd58, %r1231, 4;
	add.s64 	%rd59, %rd2, %rd58;
	st.local.u32 	[%rd59], %r320;
	add.s64 	%rd60, %rd3, %rd58;
	st.local.u32 	[%rd60], %r320;
	ld.global.u32 	%r321, [%rd57+4];
	st.local.u32 	[%rd59+4], %r321;
	st.local.u32 	[%rd60+4], %r321;
	ld.global.u32 	%r322, [%rd57+8];
	st.local.u32 	[%rd59+8], %r322;
	st.local.u32 	[%rd60+8], %r322;
	ld.global.u32 	%r323, [%rd57+12];
	st.local.u32 	[%rd59+12], %r323;
	st.local.u32 	[%rd60+12], %r323;
	ld.global.u32 	%r324, [%rd57+16];
	st.local.u32 	[%rd59+16], %r324;
	st.local.u32 	[%rd60+16], %r324;
	ld.global.u32 	%r325, [%rd57+20];
	st.local.u32 	[%rd59+20], %r325;
	st.local.u32 	[%rd60+20], %r325;
	ld.global.u32 	%r326, [%rd57+24];
	st.local.u32 	[%rd59+24], %r326;
	st.local.u32 	[%rd60+24], %r326;
	ld.global.u32 	%r327, [%rd57+28];
	st.local.u32 	[%rd59+28], %r327;
	st.local.u32 	[%rd60+28], %r327;
	add.s32 	%r1231, %r1231, 8;
$L__BB0_8:
	setp.eq.s32 	%p9, %r9, 0;
	@%p9 bra 	$L__BB0_14;
	and.b32  	%r12, %r288, 3;
	setp.lt.u32 	%p10, %r9, 4;
	@%p10 bra 	$L__BB0_11;
	add.s32 	%r328, %r1231, %r1;
	mul.wide.s32 	%rd61, %r328, 4;
	add.s64 	%rd62, %rd1, %rd61;
	ld.global.u32 	%r329, [%rd62];
	mul.wide.u32 	%rd63, %r1231, 4;
	add.s64 	%rd64, %rd2, %rd63;
	st.local.u32 	[%rd64], %r329;
	add.s64 	%rd65, %rd3, %rd63;
	st.local.u32 	[%rd65], %r329;
	ld.global.u32 	%r330, [%rd62+4];
	st.local.u32 	[%rd64+4], %r330;
	st.local.u32 	[%rd65+4], %r330;
	ld.global.u32 	%r331, [%rd62+8];
	st.local.u32 	[%rd64+8], %r331;
	st.local.u32 	[%rd65+8], %r331;
	ld.global.u32 	%r332, [%rd62+12];
	st.local.u32 	[%rd64+12], %r332;
	st.local.u32 	[%rd65+12], %r332;
	add.s32 	%r1231, %r1231, 4;
$L__BB0_11:
	setp.eq.s32 	%p11, %r12, 0;
	@%p11 bra 	$L__BB0_14;
	mov.b32 	%r1234, 0;
$L__BB0_13:
	.pragma "nounroll";
	add.s32 	%r334, %r1231, %r1;
	mul.wide.s32 	%rd66, %r334, 4;
	add.s64 	%rd67, %rd1, %rd66;
	ld.global.u32 	%r335, [%rd67];
	mul.wide.u32 	%rd68, %r1231, 4;
	add.s64 	%rd69, %rd2, %rd68;
	st.local.u32 	[%rd69], %r335;
	add.s64 	%rd70, %rd3, %rd68;
	st.local.u32 	[%rd70], %r335;
	add.s32 	%r1231, %r1231, 1;
	add.s32 	%r1234, %r1234, 1;
	setp.ne.s32 	%p12, %r1234, %r12;
	@%p12 bra 	$L__BB0_13;
$L__BB0_14:
	mov.u64 	%rd71, $str;
	cvta.global.u64 	%rd72, %rd71;
	{ // callseq 1, 0
	.param .b64 param0;
	st.param.b64 	[param0], %rd72;
	.param .b64 param1;
	st.param.b64 	[param1], 0;
	.param .b32 retval0;
	call.uni (retval0), 
	vprintf, 
	(
	param0, 
	param1
	);
	ld.param.b32 	%r337, [retval0];
	} // callseq 1
	add.s32 	%r19, %r4, -1;
	and.b32  	%r20, %r288, 7;
	add.s32 	%r21, %r20, -1;
	and.b32  	%r22, %r288, 2147483632;
	and.b32  	%r23, %r288, 3;
	mov.b32 	%r1236, 0;
	mov.u32 	%r1235, %r2;
	mov.u32 	%r1258, %r1236;
$L__BB0_15:
	mul.lo.s32 	%r1239, %r1236, 600;
	sub.s32 	%r28, %r1239, %r288;
	add.s32 	%r340, %r28, 600;
	setp.ge.s32 	%p13, %r1239, %r340;
	mov.b32 	%r1240, 999;
	@%p13 bra 	$L__BB0_31;
	mov.b32 	%r1240, 999;
$L__BB0_17:
	setp.lt.u32 	%p14, %r3, 15;
	mov.b32 	%r1247, 0;
	mov.u32 	%r1252, %r1247;
	@%p14 bra 	$L__BB0_20;
	mov.b32 	%r1241, 0;
	mov.u32 	%r1252, %r1241;
$L__BB0_19:
	.pragma "nounroll";
	mul.wide.u32 	%rd73, %r1241, 4;
	add.s64 	%rd74, %rd2, %rd73;
	ld.local.v4.u32 	{%r345, %r346, %r347, %r348}, [%rd74];
	add.s32 	%r349, %r1241, %r1239;
	mul.wide.u32 	%rd75, %r349, 4;
	add.s64 	%rd76, %rd1, %rd75;
	ld.global.u32 	%r350, [%rd76];
	setp.ne.s32 	%p15, %r345, %r350;
	selp.u32 	%r351, 1, 0, %p15;
	add.s32 	%r352, %r1252, %r351;
	ld.global.u32 	%r353, [%rd76+4];
	setp.ne.s32 	%p16, %r346, %r353;
	selp.u32 	%r354, 1, 0, %p16;
	add.s32 	%r355, %r352, %r354;
	ld.global.u32 	%r356, [%rd76+8];
	setp.ne.s32 	%p17, %r347, %r356;
	selp.u32 	%r357, 1, 0, %p17;
	add.s32 	%r358, %r355, %r357;
	ld.global.u32 	%r359, [%rd76+12];
	setp.ne.s32 	%p18, %r348, %r359;
	selp.u32 	%r360, 1, 0, %p18;
	add.s32 	%r361, %r358, %r360;
	ld.local.v4.u32 	{%r362, %r363, %r364, %r365}, [%rd74+16];
	ld.global.u32 	%r366, [%rd76+16];
	setp.ne.s32 	%p19, %r362, %r366;
	selp.u32 	%r367, 1, 0, %p19;
	add.s32 	%r368, %r361, %r367;
	ld.global.u32 	%r369, [%rd76+20];
	setp.ne.s32 	%p20, %r363, %r369;
	selp.u32 	%r370, 1, 0, %p20;
	add.s32 	%r371, %r368, %r370;
	ld.global.u32 	%r372, [%rd76+24];
	setp.ne.s32 	%p21, %r364, %r372;
	selp.u32 	%r373, 1, 0, %p21;
	add.s32 	%r374, %r371, %r373;
	ld.global.u32 	%r375, [%rd76+28];
	setp.ne.s32 	%p22, %r365, %r375;
	selp.u32 	%r376, 1, 0, %p22;
	add.s32 	%r377, %r374, %r376;
	ld.local.v4.u32 	{%r378, %r379, %r380, %r381}, [%rd74+32];
	ld.global.u32 	%r382, [%rd76+32];
	setp.ne.s32 	%p23, %r378, %r382;
	selp.u32 	%r383, 1, 0, %p23;
	add.s32 	%r384, %r377, %r383;
	ld.global.u32 	%r385, [%rd76+36];
	setp.ne.s32 	%p24, %r379, %r385;
	selp.u32 	%r386, 1, 0, %p24;
	add.s32 	%r387, %r384, %r386;
	ld.global.u32 	%r388, [%rd76+40];
	setp.ne.s32 	%p25, %r380, %r388;
	selp.u32 	%r389, 1, 0, %p25;
	add.s32 	%r390, %r387, %r389;
	ld.global.u32 	%r391, [%rd76+44];
	setp.ne.s32 	%p26, %r381, %r391;
	selp.u32 	%r392, 1, 0, %p26;
	add.s32 	%r393, %r390, %r392;
	ld.local.v4.u32 	{%r394, %r395, %r396, %r397}, [%rd74+48];
	ld.global.u32 	%r398, [%rd76+48];
	setp.ne.s32 	%p27, %r394, %r398;
	selp.u32 	%r399, 1, 0, %p27;
	add.s32 	%r400, %r393, %r399;
	ld.global.u32 	%r401, [%rd76+52];
	setp.ne.s32 	%p28, %r395, %r401;
	selp.u32 	%r402, 1, 0, %p28;
	add.s32 	%r403, %r400, %r402;
	ld.global.u32 	%r404, [%rd76+56];
	setp.ne.s32 	%p29, %r396, %r404;
	selp.u32 	%r405, 1, 0, %p29;
	add.s32 	%r406, %r403, %r405;
	ld.global.u32 	%r407, [%rd76+60];
	setp.ne.s32 	%p30, %r397, %r407;
	selp.u32 	%r408, 1, 0, %p30;
	add.s32 	%r1252, %r406, %r408;
	add.s32 	%r1241, %r1241, 16;
	setp.ne.s32 	%p31, %r1241, %r22;
	mov.u32 	%r1247, %r22;
	@%p31 bra 	$L__BB0_19;
$L__BB0_20:
	setp.eq.s32 	%p32, %r4, 0;
	@%p32 bra 	$L__BB0_30;
	setp.lt.u32 	%p33, %r19, 7;
	@%p33 bra 	$L__BB0_23;
	cvt.u64.u32 	%rd77, %r1247;
	mul.wide.u32 	%rd78, %r1247, 4;
	add.s64 	%rd79, %rd2, %rd78;
	ld.local.u32 	%r410, [%rd79];
	add.s32 	%r411, %r1247, %r1239;
	mul.wide.u32 	%rd80, %r411, 4;
	add.s64 	%rd81, %rd1, %rd80;
	ld.global.u32 	%r412, [%rd81];
	setp.ne.s32 	%p34, %r410, %r412;
	selp.u32 	%r413, 1, 0, %p34;
	add.s32 	%r414, %r1252, %r413;
	ld.local.u32 	%r415, [%rd79+4];
	cvt.u64.u32 	%rd82, %r1239;
	add.s64 	%rd83, %rd77, %rd82;
	shl.b64 	%rd84, %rd83, 2;
	add.s64 	%rd85, %rd1, %rd84;
	ld.global.u32 	%r416, [%rd85+4];
	setp.ne.s32 	%p35, %r415, %r416;
	selp.u32 	%r417, 1, 0, %p35;
	add.s32 	%r418, %r414, %r417;
	ld.local.u32 	%r419, [%rd79+8];
	ld.global.u32 	%r420, [%rd85+8];
	setp.ne.s32 	%p36, %r419, %r420;
	selp.u32 	%r421, 1, 0, %p36;
	add.s32 	%r422, %r418, %r421;
	ld.local.u32 	%r423, [%rd79+12];
	ld.global.u32 	%r424, [%rd85+12];
	setp.ne.s32 	%p37, %r423, %r424;
	selp.u32 	%r425, 1, 0, %p37;
	add.s32 	%r426, %r422, %r425;
	ld.local.u32 	%r427, [%rd79+16];
	ld.global.u32 	%r428, [%rd85+16];
	setp.ne.s32 	%p38, %r427, %r428;
	selp.u32 	%r429, 1, 0, %p38;
	add.s32 	%r430, %r426, %r429;
	ld.local.u32 	%r431, [%rd79+20];
	ld.global.u32 	%r432, [%rd85+20];
	setp.ne.s32 	%p39, %r431, %r432;
	selp.u32 	%r433, 1, 0, %p39;
	add.s32 	%r434, %r430, %r433;
	ld.local.u32 	%r435, [%rd79+24];
	ld.global.u32 	%r436, [%rd85+24];
	setp.ne.s32 	%p40, %r435, %r436;
	selp.u32 	%r437, 1, 0, %p40;
	add.s32 	%r438, %r434, %r437;
	ld.local.u32 	%r439, [%rd79+28];
	ld.global.u32 	%r440, [%rd85+28];
	setp.ne.s32 	%p41, %r439, %r440;
	selp.u32 	%r441, 1, 0, %p41;
	add.s32 	%r1252, %r438, %r441;
	add.s32 	%r1247, %r1247, 8;
$L__BB0_23:
	setp.eq.s32 	%p42, %r20, 0;
	@%p42 bra 	$L__BB0_30;
	setp.lt.u32 	%p43, %r21, 3;
	@%p43 bra 	$L__BB0_26;
	cvt.u64.u32 	%rd86, %r1247;
	mul.wide.u32 	%rd87, %r1247, 4;
	add.s64 	%rd88, %rd2, %rd87;
	ld.local.u32 	%r443, [%rd88];
	add.s32 	%r444, %r1247, %r1239;
	mul.wide.u32 	%rd89, %r444, 4;
	add.s64 	%rd90, %rd1, %rd89;
	ld.global.u32 	%r445, [%rd90];
	setp.ne.s32 	%p44, %r443, %r445;
	selp.u32 	%r446, 1, 0, %p44;
	add.s32 	%r447, %r1252, %r446;
	ld.local.u32 	%r448, [%rd88+4];
	cvt.u64.u32 	%rd91, %r1239;
	add.s64 	%rd92, %rd86, %rd91;
	shl.b64 	%rd93, %rd92, 2;
	add.s64 	%rd94, %rd1, %rd93;
	ld.global.u32 	%r449, [%rd94+4];
	setp.ne.s32 	%p45, %r448, %r449;
	selp.u32 	%r450, 1, 0, %p45;
	add.s32 	%r451, %r447, %r450;
	ld.local.u32 	%r452, [%rd88+8];
	ld.global.u32 	%r453, [%rd94+8];
	setp.ne.s32 	%p46, %r452, %r453;
	selp.u32 	%r454, 1, 0, %p46;
	add.s32 	%r455, %r451, %r454;
	ld.local.u32 	%r456, [%rd88+12];
	ld.global.u32 	%r457, [%rd94+12];
	setp.ne.s32 	%p47, %r456, %r457;
	selp.u32 	%r458, 1, 0, %p47;
	add.s32 	%r1252, %r455, %r458;
	add.s32 	%r1247, %r1247, 4;
$L__BB0_26:
	setp.eq.s32 	%p48, %r23, 0;
	@%p48 bra 	$L__BB0_30;
	setp.eq.s32 	%p49, %r23, 1;
	cvt.u64.u32 	%rd4, %r1247;
	mul.wide.u32 	%rd95, %r1247, 4;
	add.s64 	%rd5, %rd2, %rd95;
	ld.local.u32 	%r459, [%rd5];
	add.s32 	%r460, %r1247, %r1239;
	mul.wide.u32 	%rd96, %r460, 4;
	add.s64 	%rd97, %rd1, %rd96;
	ld.global.u32 	%r461, [%rd97];
	setp.ne.s32 	%p50, %r459, %r461;
	selp.u32 	%r462, 1, 0, %p50;
	add.s32 	%r1252, %r1252, %r462;
	@%p49 bra 	$L__BB0_30;
	setp.eq.s32 	%p51, %r23, 2;
	ld.local.u32 	%r463, [%rd5+4];
	cvt.u64.u32 	%rd98, %r1239;
	add.s64 	%rd99, %rd4, %rd98;
	shl.b64 	%rd100, %rd99, 2;
	add.s64 	%rd6, %rd1, %rd100;
	ld.global.u32 	%r464, [%rd6+4];
	setp.ne.s32 	%p52, %r463, %r464;
	selp.u32 	%r465, 1, 0, %p52;
	add.s32 	%r1252, %r1252, %r465;
	@%p51 bra 	$L__BB0_30;
	ld.local.u32 	%r466, [%rd5+8];
	ld.global.u32 	%r467, [%rd6+8];
	setp.ne.s32 	%p53, %r466, %r467;
	selp.u32 	%r468, 1, 0, %p53;
	add.s32 	%r1252, %r1252, %r468;
$L__BB0_30:
	min.s32 	%r1240, %r1252, %r1240;
	add.s32 	%r1239, %r1239, 1;
	setp.eq.s32 	%p54, %r1239, %r1235;
	@%p54 bra 	$L__BB0_31;
	bra.uni 	$L__BB0_17;
$L__BB0_31:
	add.s32 	%r1258, %r1240, %r1258;
	add.s32 	%r1236, %r1236, 1;
	add.s32 	%r1235, %r28, 1200;
	setp.eq.s32 	%p55, %r1236, 20;
	@%p55 bra 	$L__BB0_32;
	bra.uni 	$L__BB0_15;
$L__BB0_32:
	setp.lt.s32 	%p56, %r289, 1;
	@%p56 bra 	$L__BB0_194;
	setp.lt.s32 	%p57, %r288, 1;
	@%p57 bra 	$L__BB0_188;
	add.s32 	%r59, %r288, -1;
	and.b32  	%r60, %r288, 15;
	add.s32 	%r61, %r60, -1;
	and.b32  	%r62, %r288, 7;
	add.s32 	%r63, %r62, -1;
	and.b32  	%r64, %r288, 2147483632;
	and.b32  	%r65, %r288, 3;
	neg.s32 	%r66, %r64;
	mov.b32 	%r1280, 99999;
	mov.b32 	%r1254, 0;
	mov.u64 	%rd109, $str$1;
	mov.u64 	%rd118, $str$2;
	mov.u64 	%rd120, $str$3;
$L__BB0_35:
	setp.lt.s32 	%p62, %r288, 1;
	cvta.global.u64 	%rd110, %rd109;
	{ // callseq 12, 0
	.param .b64 param0;
	st.param.b64 	[param0], %rd110;
	.param .b64 param1;
	st.param.b64 	[param1], 0;
	.param .b32 retval0;
	call.uni (retval0), 
	vprintf, 
	(
	param0, 
	param1
	);
	ld.param.b32 	%r494, [retval0];
	} // callseq 12
	setp.ge.s32 	%p63, %r1280, %r1258;
	or.pred  	%p64, %p63, %p62;
	min.s32 	%r1258, %r1280, %r1258;
	@%p64 bra 	$L__BB0_36;
	bra.uni 	$L__BB0_175;
$L__BB0_36:
	cvta.global.u64 	%rd119, %rd118;
	{ // callseq 13, 0
	.param .b64 param0;
	st.param.b64 	[param0], %rd119;
	.param .b64 param1;
	st.param.b64 	[param1], 0;
	.param .b32 retval0;
	call.uni (retval0), 
	vprintf, 
	(
	param0, 
	param1
	);
	ld.param.b32 	%r529, [retval0];
	} // callseq 13
	mov.b32 	%r1259, 0;
$L__BB0_37:
	cvta.global.u64 	%rd121, %rd120;
	{ // callseq 14, 0
	.param .b64 param0;
	st.param.b64 	[param0], %rd121;
	.param .b64 param1;
	st.param.b64 	[param1], 0;
	.param .b32 retval0;
	call.uni (retval0), 
	vprintf, 
	(
	param0, 
	param1
	);
	ld.param.b32 	%r531, [retval0];
	} // callseq 14
	mul.wide.u32 	%rd122, %r1259, 4;
	add.s64 	%rd11, %rd2, %rd122;
	ld.local.u32 	%r76, [%rd11];
	setp.eq.s32 	%p74, %r76, 0;
	@%p74 bra 	$L__BB0_58;
	mov.b32 	%r1262, 0;
	st.local.u32 	[%rd11], %r1262;
	mov.u32 	%r1261, %r2;
	mov.u32 	%r1263, %r1262;
$L__BB0_39:
	mul.lo.s32 	%r1264, %r1262, 600;
	sub.s32 	%r81, %r1264, %r288;
	add.s32 	%r535, %r81, 600;
	setp.ge.s32 	%p75, %r1264, %r535;
	mov.b32 	%r1278, 999;
	@%p75 bra 	$L__BB0_55;
	mov.b32 	%r1278, 999;
$L__BB0_41:
	setp.lt.u32 	%p76, %r59, 15;
	mov.b32 	%r1272, 0;
	mov.u32 	%r1277, %r1272;
	@%p76 bra 	$L__BB0_44;
	mov.b32 	%r1266, 0;
	mov.u32 	%r1277, %r1266;
$L__BB0_43:
	.pragma "nounroll";
	mul.wide.u32 	%rd123, %r1266, 4;
	add.s64 	%rd124, %rd2, %rd123;
	ld.local.v4.u32 	{%r540, %r541, %r542, %r543}, [%rd124];
	add.s32 	%r544, %r1266, %r1264;
	mul.wide.u32 	%rd125, %r544, 4;
	add.s64 	%rd126, %rd1, %rd125;
	ld.global.u32 	%r545, [%rd126];
	setp.ne.s32 	%p77, %r540, %r545;
	selp.u32 	%r546, 1, 0, %p77;
	add.s32 	%r547, %r1277, %r546;
	ld.global.u32 	%r548, [%rd126+4];
	setp.ne.s32 	%p78, %r541, %r548;
	selp.u32 	%r549, 1, 0, %p78;
	add.s32 	%r550, %r547, %r549;
	ld.global.u32 	%r551, [%rd126+8];
	setp.ne.s32 	%p79, %r542, %r551;
	selp.u32 	%r552, 1, 0, %p79;
	add.s32 	%r553, %r550, %r552;
	ld.global.u32 	%r554, [%rd126+12];
	setp.ne.s32 	%p80, %r543, %r554;
	selp.u32 	%r555, 1, 0, %p80;
	add.s32 	%r556, %r553, %r555;
	ld.local.v4.u32 	{%r557, %r558, %r559, %r560}, [%rd124+16];
	ld.global.u32 	%r561, [%rd126+16];
	setp.ne.s32 	%p81, %r557, %r561;
	selp.u32 	%r562, 1, 0, %p81;
	add.s32 	%r563, %r556, %r562;
	ld.global.u32 	%r564, [%rd126+20];
	setp.ne.s32 	%p82, %r558, %r564;
	selp.u32 	%r565, 1, 0, %p82;
	add.s32 	%r566, %r563, %r565;
	ld.global.u32 	%r567, [%rd126+24];
	setp.ne.s32 	%p83, %r559, %r567;
	selp.u32 	%r568, 1, 0, %p83;
	add.s32 	%r569, %r566, %r568;
	ld.global.u32 	%r570, [%rd126+28];
	setp.ne.s32 	%p84, %r560, %r570;
	selp.u32 	%r571, 1, 0, %p84;
	add.s32 	%r572, %r569, %r571;
	ld.local.v4.u32 	{%r573, %r574, %r575, %r576}, [%rd124+32];
	ld.global.u32 	%r577, [%rd126+32];
	setp.ne.s32 	%p85, %r573, %r577;
	selp.u32 	%r578, 1, 0, %p85;
	add.s32 	%r579, %r572, %r578;
	ld.global.u32 	%r580, [%rd126+36];
	setp.ne.s32 	%p86, %r574, %r580;
	selp.u32 	%r581, 1, 0, %p86;
	add.s32 	%r582, %r579, %r581;
	ld.global.u32 	%r583, [%rd126+40];
	setp.ne.s32 	%p87, %r575, %r583;
	selp.u32 	%r584, 1, 0, %p87;
	add.s32 	%r585, %r582, %r584;
	ld.global.u32 	%r586, [%rd126+44];
	setp.ne.s32 	%p88, %r576, %r586;
	selp.u32 	%r587, 1, 0, %p88;
	add.s32 	%r588, %r585, %r587;
	ld.local.v4.u32 	{%r589, %r590, %r591, %r592}, [%rd124+48];
	ld.global.u32 	%r593, [%rd126+48];
	setp.ne.s32 	%p89, %r589, %r593;
	selp.u32 	%r594, 1, 0, %p89;
	add.s32 	%r595, %r588, %r594;
	ld.global.u32 	%r596, [%rd126+52];
	setp.ne.s32 	%p90, %r590, %r596;
	selp.u32 	%r597, 1, 0, %p90;
	add.s32 	%r598, %r595, %r597;
	ld.global.u32 	%r599, [%rd126+56];
	setp.ne.s32 	%p91, %r591, %r599;
	selp.u32 	%r600, 1, 0, %p91;
	add.s32 	%r601, %r598, %r600;
	ld.global.u32 	%r602, [%rd126+60];
	setp.ne.s32 	%p92, %r592, %r602;
	selp.u32 	%r603, 1, 0, %p92;
	add.s32 	%r1277, %r601, %r603;
	add.s32 	%r1266, %r1266, 16;
	setp.ne.s32 	%p93, %r1266, %r64;
	mov.u32 	%r1272, %r64;
	@%p93 bra 	$L__BB0_43;
$L__BB0_44:
	setp.eq.s32 	%p94, %r60, 0;
	@%p94 bra 	$L__BB0_54;
	setp.lt.u32 	%p95, %r61, 7;
	@%p95 bra 	$L__BB0_47;
	cvt.u64.u32 	%rd127, %r1272;
	mul.wide.u32 	%rd128, %r1272, 4;
	add.s64 	%rd129, %rd2, %rd128;
	ld.local.u32 	%r605, [%rd129];
	add.s32 	%r606, %r1272, %r1264;
	mul.wide.u32 	%rd130, %r606, 4;
	add.s64 	%rd131, %rd1, %rd130;
	ld.global.u32 	%r607, [%rd131];
	setp.ne.s32 	%p96, %r605, %r607;
	selp.u32 	%r608, 1, 0, %p96;
	add.s32 	%r609, %r1277, %r608;
	ld.local.u32 	%r610, [%rd129+4];
	cvt.u64.u32 	%rd132, %r1264;
	add.s64 	%rd133, %rd127, %rd132;
	shl.b64 	%rd134, %rd133, 2;
	add.s64 	%rd135, %rd1, %rd134;
	ld.global.u32 	%r611, [%rd135+4];
	setp.ne.s32 	%p97, %r610, %r611;
	selp.u32 	%r612, 1, 0, %p97;
	add.s32 	%r613, %r609, %r612;
	ld.local.u32 	%r614, [%rd129+8];
	ld.global.u32 	%r615, [%rd135+8];
	setp.ne.s32 	%p98, %r614, %r615;
	selp.u32 	%r616, 1, 0, %p98;
	add.s32 	%r617, %r613, %r616;
	ld.local.u32 	%r618, [%rd129+12];
	ld.global.u32 	%r619, [%rd135+12];
	setp.ne.s32 	%p99, %r618, %r619;
	selp.u32 	%r620, 1, 0, %p99;
	add.s32 	%r621, %r617, %r620;
	ld.local.u32 	%r622, [%rd129+16];
	ld.global.u32 	%r623, [%rd135+16];
	setp.ne.s32 	%p100, %r622, %r623;
	selp.u32 	%r624, 1, 0, %p100;
	add.s32 	%r625, %r621, %r624;
	ld.local.u32 	%r626, [%rd129+20];
	ld.global.u32 	%r627, [%rd135+20];
	setp.ne.s32 	%p101, %r626, %r627;
	selp.u32 	%r628, 1, 0, %p101;
	add.s32 	%r629, %r625, %r628;
	ld.local.u32 	%r630, [%rd129+24];
	ld.global.u32 	%r631, [%rd135+24];
	setp.ne.s32 	%p102, %r630, %r631;
	selp.u32 	%r632, 1, 0, %p102;
	add.s32 	%r633, %r629, %r632;
	ld.local.u32 	%r634, [%rd129+28];
	ld.global.u32 	%r635, [%rd135+28];
	setp.ne.s32 	%p103, %r634, %r635;
	selp.u32 	%r636, 1, 0, %p103;
	add.s32 	%r1277, %r633, %r636;
	add.s32 	%r1272, %r1272, 8;
$L__BB0_47:
	setp.eq.s32 	%p104, %r62, 0;
	@%p104 bra 	$L__BB0_54;
	setp.lt.u32 	%p105, %r63, 3;
	@%p105 bra 	$L__BB0_50;
	cvt.u64.u32 	%rd136, %r1272;
	mul.wide.u32 	%rd137, %r1272, 4;
	add.s64 	%rd138, %rd2, %rd137;
	ld.local.u32 	%r638, [%rd138];
	add.s32 	%r639, %r1272, %r1264;
	mul.wide.u32 	%rd139, %r639, 4;
	add.s64 	%rd140, %rd1, %rd139;
	ld.global.u32 	%r640, [%rd140];
	setp.ne.s32 	%p106, %r638, %r640;
	selp.u32 	%r641, 1, 0, %p106;
	add.s32 	%r642, %r1277, %r641;
	ld.local.u32 	%r643, [%rd138+4];
	cvt.u64.u32 	%rd141, %r1264;
	add.s64 	%rd142, %rd136, %rd141;
	shl.b64 	%rd143, %rd142, 2;
	add.s64 	%rd144, %rd1, %rd143;
	ld.global.u32 	%r644, [%rd144+4];
	setp.ne.s32 	%p107, %r643, %r644;
	selp.u32 	%r645, 1, 0, %p107;
	add.s32 	%r646, %r642, %r645;
	ld.local.u32 	%r647, [%rd138+8];
	ld.global.u32 	%r648, [%rd144+8];
	setp.ne.s32 	%p108, %r647, %r648;
	selp.u32 	%r649, 1, 0, %p108;
	add.s32 	%r650, %r646, %r649;
	ld.local.u32 	%r651, [%rd138+12];
	ld.global.u32 	%r652, [%rd144+12];
	setp.ne.s32 	%p109, %r651, %r652;
	selp.u32 	%r653, 1, 0, %p109;
	add.s32 	%r1277, %r650, %r653;
	add.s32 	%r1272, %r1272, 4;
$L__BB0_50:
	setp.eq.s32 	%p110, %r65, 0;
	@%p110 bra 	$L__BB0_54;
	setp.eq.s32 	%p111, %r65, 1;
	cvt.u64.u32 	%rd12, %r1272;
	mul.wide.u32 	%rd145, %r1272, 4;
	add.s64 	%rd13, %rd2, %rd145;
	ld.local.u32 	%r654, [%rd13];
	add.s32 	%r655, %r1272, %r1264;
	mul.wide.u32 	%rd146, %r655, 4;
	add.s64 	%rd147, %rd1, %rd146;
	ld.global.u32 	%r656, [%rd147];
	setp.ne.s32 	%p112, %r654, %r656;
	selp.u32 	%r657, 1, 0, %p112;
	add.s32 	%r1277, %r1277, %r657;
	@%p111 bra 	$L__BB0_54;
	setp.eq.s32 	%p113, %r65, 2;
	ld.local.u32 	%r658, [%rd13+4];
	cvt.u64.u32 	%rd148, %r1264;
	add.s64 	%rd149, %rd12, %rd148;
	shl.b64 	%rd150, %rd149, 2;
	add.s64 	%rd14, %rd1, %rd150;
	ld.global.u32 	%r659, [%rd14+4];
	setp.ne.s32 	%p114, %r658, %r659;
	selp.u32 	%r660, 1, 0, %p114;
	add.s32 	%r1277, %r1277, %r660;
	@%p113 bra 	$L__BB0_54;
	ld.local.u32 	%r661, [%rd13+8];
	ld.global.u32 	%r662, [%rd14+8];
	setp.ne.s32 	%p115, %r661, %r662;
	selp.u32 	%r663, 1, 0, %p115;
	add.s32 	%r1277, %r1277, %r663;
$L__BB0_54:
	min.s32 	%r1278, %r1277, %r1278;
	add.s32 	%r1264, %r1264, 1;
	setp.ne.s32 	%p116, %r1264, %r1261;
	@%p116 bra 	$L__BB0_41;
$L__BB0_55:
	add.s32 	%r1263, %r1278, %r1263;
	add.s32 	%r1262, %r1262, 1;
	add.s32 	%r1261, %r81, 1200;
	setp.ne.s32 	%p117, %r1262, 20;
	@%p117 bra 	$L__BB0_39;
	setp.lt.s32 	%p118, %r1263, %r1280;
	@%p118 bra 	$L__BB0_162;
$L__BB0_57:
	st.local.u32 	[%rd11], %r76;
$L__BB0_58:
	setp.eq.s32 	%p128, %r76, 1;
	@%p128 bra 	$L__BB0_79;
	mov.b32 	%r698, 1;
	st.local.u32 	[%rd11], %r698;
	mov.b32 	%r1283, 0;
	mov.u32 	%r1282, %r2;
	mov.u32 	%r1284, %r1283;
$L__BB0_60:
	mul.lo.s32 	%r1285, %r1283, 600;
	sub.s32 	%r119, %r1285, %r288;
	add.s32 	%r700, %r119, 600;
	setp.ge.s32 	%p129, %r1285, %r700;
	mov.b32 	%r1299, 999;
	@%p129 bra 	$L__BB0_76;
	mov.b32 	%r1299, 999;
$L__BB0_62:
	setp.lt.u32 	%p130, %r59, 15;
	mov.b32 	%r1293, 0;
	mov.u32 	%r1298, %r1293;
	@%p130 bra 	$L__BB0_65;
	mov.b32 	%r1287, 0;
	mov.u32 	%r1298, %r1287;
$L__BB0_64:
	.pragma "nounroll";
	mul.wide.u32 	%rd161, %r1287, 4;
	add.s64 	%rd162, %rd2, %rd161;
	ld.local.v4.u32 	{%r705, %r706, %r707, %r708}, [%rd162];
	add.s32 	%r709, %r1287, %r1285;
	mul.wide.u32 	%rd163, %r709, 4;
	add.s64 	%rd164, %rd1, %rd163;
	ld.global.u32 	%r710, [%rd164];
	setp.ne.s32 	%p131, %r705, %r710;
	selp.u32 	%r711, 1, 0, %p131;
	add.s32 	%r712, %r1298, %r711;
	ld.global.u32 	%r713, [%rd164+4];
	setp.ne.s32 	%p132, %r706, %r713;
	selp.u32 	%r714, 1, 0, %p132;
	add.s32 	%r715, %r712, %r714;
	ld.global.u32 	%r716, [%rd164+8];
	setp.ne.s32 	%p133, %r707, %r716;
	selp.u32 	%r717, 1, 0, %p133;
	add.s32 	%r718, %r715, %r717;
	ld.global.u32 	%r719, [%rd164+12];
	setp.ne.s32 	%p134, %r708, %r719;
	selp.u32 	%r720, 1, 0, %p134;
	add.s32 	%r721, %r718, %r720;
	ld.local.v4.u32 	{%r722, %r723, %r724, %r725}, [%rd162+16];
	ld.global.u32 	%r726, [%rd164+16];
	setp.ne.s32 	%p135, %r722, %r726;
	selp.u32 	%r727, 1, 0, %p135;
	add.s32 	%r728, %r721, %r727;
	ld.global.u32 	%r729, [%rd164+20];
	setp.ne.s32 	%p136, %r723, %r729;
	selp.u32 	%r730, 1, 0, %p136;
	add.s32 	%r731, %r728, %r730;
	ld.global.u32 	%r732, [%rd164+24];
	setp.ne.s32 	%p137, %r724, %r732;
	selp.u32 	%r733, 1, 0, %p137;
	add.s32 	%r734, %r731, %r733;
	ld.global.u32 	%r735, [%rd164+28];
	setp.ne.s32 	%p138, %r725, %r735;
	selp.u32 	%r736, 1, 0, %p138;
	add.s32 	%r737, %r734, %r736;
	ld.local.v4.u32 	{%r738, %r739, %r740, %r741}, [%rd162+32];
	ld.global.u32 	%r742, [%rd164+32];
	setp.ne.s32 	%p139, %r738, %r742;
	selp.u32 	%r743, 1, 0, %p139;
	add.s32 	%r744, %r737, %r743;
	ld.global.u32 	%r745, [%rd164+36];
	setp.ne.s32 	%p140, %r739, %r745;
	selp.u32 	%r746, 1, 0, %p140;
	add.s32 	%r747, %r744, %r746;
	ld.global.u32 	%r748, [%rd164+40];
	setp.ne.s32 	%p141, %r740, %r748;
	selp.u32 	%r749, 1, 0, %p141;
	add.s32 	%r750, %r747, %r749;
	ld.global.u32 	%r751, [%rd164+44];
	setp.ne.s32 	%p142, %r741, %r751;
	selp.u32 	%r752, 1, 0, %p142;
	add.s32 	%r753, %r750, %r752;
	ld.local.v4.u32 	{%r754, %r755, %r756, %r757}, [%rd162+48];
	ld.global.u32 	%r758, [%rd164+48];
	setp.ne.s32 	%p143, %r754, %r758;
	selp.u32 	%r759, 1, 0, %p143;
	add.s32 	%r760, %r753, %r759;
	ld.global.u32 	%r761, [%rd164+52];
	setp.ne.s32 	%p144, %r755, %r761;
	selp.u32 	%r762, 1, 0, %p144;
	add.s32 	%r763, %r760, %r762;
	ld.global.u32 	%r764, [%rd164+56];
	setp.ne.s32 	%p145, %r756, %r764;
	selp.u32 	%r765, 1, 0, %p145;
	add.s32 	%r766, %r763, %r765;
	ld.global.u32 	%r767, [%rd164+60];
	setp.ne.s32 	%p146, %r757, %r767;
	selp.u32 	%r768, 1, 0, %p146;
	add.s32 	%r1298, %r766, %r768;
	add.s32 	%r1287, %r1287, 16;
	setp.ne.s32 	%p147, %r1287, %r64;
	mov.u32 	%r1293, %r64;
	@%p147 bra 	$L__BB0_64;
$L__BB0_65:
	setp.eq.s32 	%p148, %r60, 0;
	@%p148 bra 	$L__BB0_75;
	setp.lt.u32 	%p149, %r61, 7;
	@%p149 bra 	$L__BB0_68;
	cvt.u64.u32 	%rd165, %r1293;
	mul.wide.u32 	%rd166, %r1293, 4;
	add.s64 	%rd167, %rd2, %rd166;
	ld.local.u32 	%r770, [%rd167];
	add.s32 	%r771, %r1293, %r1285;
	mul.wide.u32 	%rd168, %r771, 4;
	add.s64 	%rd169, %rd1, %rd168;
	ld.global.u32 	%r772, [%rd169];
	setp.ne.s32 	%p150, %r770, %r772;
	selp.u32 	%r773, 1, 0, %p150;
	add.s32 	%r774, %r1298, %r773;
	ld.local.u32 	%r775, [%rd167+4];
	cvt.u64.u32 	%rd170, %r1285;
	add.s64 	%rd171, %rd165, %rd170;
	shl.b64 	%rd172, %rd171, 2;
	add.s64 	%rd173, %rd1, %rd172;
	ld.global.u32 	%r776, [%rd173+4];
	setp.ne.s32 	%p151, %r775, %r776;
	selp.u32 	%r777, 1, 0, %p151;
	add.s32 	%r778, %r774, %r777;
	ld.local.u32 	%r779, [%rd167+8];
	ld.global.u32 	%r780, [%rd173+8];
	setp.ne.s32 	%p152, %r779, %r780;
	selp.u32 	%r781, 1, 0, %p152;
	add.s32 	%r782, %r778, %r781;
	ld.local.u32 	%r783, [%rd167+12];
	ld.global.u32 	%r784, [%rd173+12];
	setp.ne.s32 	%p153, %r783, %r784;
	selp.u32 	%r785, 1, 0, %p153;
	add.s32 	%r786, %r782, %r785;
	ld.local.u32 	%r787, [%rd167+16];
	ld.global.u32 	%r788, [%rd173+16];
	setp.ne.s32 	%p154, %r787, %r788;
	selp.u32 	%r789, 1, 0, %p154;
	add.s32 	%r790, %r786, %r789;
	ld.local.u32 	%r791, [%rd167+20];
	ld.global.u32 	%r792, [%rd173+20];
	setp.ne.s32 	%p155, %r791, %r792;
	selp.u32 	%r793, 1, 0, %p155;
	add.s32 	%r794, %r790, %r793;
	ld.local.u32 	%r795, [%rd167+24];
	ld.global.u32 	%r796, [%rd173+24];
	setp.ne.s32 	%p156, %r795, %r796;
	selp.u32 	%r797, 1, 0, %p156;
	add.s32 	%r798, %r794, %r797;
	ld.local.u32 	%r799, [%rd167+28];
	ld.global.u32 	%r800, [%rd173+28];
	setp.ne.s32 	%p157, %r799, %r800;
	selp.u32 	%r801, 1, 0, %p157;
	add.s32 	%r1298, %r798, %r801;
	add.s32 	%r1293, %r1293, 8;
$L__BB0_68:
	setp.eq.s32 	%p158, %r62, 0;
	@%p158 bra 	$L__BB0_75;
	setp.lt.u32 	%p159, %r63, 3;
	@%p159 bra 	$L__BB0_71;
	cvt.u64.u32 	%rd174, %r1293;
	mul.wide.u32 	%rd175, %r1293, 4;
	add.s64 	%rd176, %rd2, %rd175;
	ld.local.u32 	%r803, [%rd176];
	add.s32 	%r804, %r1293, %r1285;
	mul.wide.u32 	%rd177, %r804, 4;
	add.s64 	%rd178, %rd1, %rd177;
	ld.global.u32 	%r805, [%rd178];
	setp.ne.s32 	%p160, %r803, %r805;
	selp.u32 	%r806, 1, 0, %p160;
	add.s32 	%r807, %r1298, %r806;
	ld.local.u32 	%r808, [%rd176+4];
	cvt.u64.u32 	%rd179, %r1285;
	add.s64 	%rd180, %rd174, %rd179;
	shl.b64 	%rd181, %rd180, 2;
	add.s64 	%rd182, %rd1, %rd181;
	ld.global.u32 	%r809, [%rd182+4];
	setp.ne.s32 	%p161, %r808, %r809;
	selp.u32 	%r810, 1, 0, %p161;
	add.s32 	%r811, %r807, %r810;
	ld.local.u32 	%r812, [%rd176+8];
	ld.global.u32 	%r813, [%rd182+8];
	setp.ne.s32 	%p162, %r812, %r813;
	selp.u32 	%r814, 1, 0, %p162;
	add.s32 	%r815, %r811, %r814;
	ld.local.u32 	%r816, [%rd176+12];
	ld.global.u32 	%r817, [%rd182+12];
	setp.ne.s32 	%p163, %r816, %r817;
	selp.u32 	%r818, 1, 0, %p163;
	add.s32 	%r1298, %r815, %r818;
	add.s32 	%r1293, %r1293, 4;
$L__BB0_71:
	setp.eq.s32 	%p164, %r65, 0;
	@%p164 bra 	$L__BB0_75;
	setp.eq.s32 	%p165, %r65, 1;
	cvt.u64.u32 	%rd15, %r1293;
	mul.wide.u32 	%rd183, %r1293, 4;
	add.s64 	%rd16, %rd2, %rd183;
	ld.local.u32 	%r819, [%rd16];
	add.s32 	%r820, %r1293, %r1285;
	mul.wide.u32 	%rd184, %r820, 4;
	add.s64 	%rd185, %rd1, %rd184;
	ld.global.u32 	%r821, [%rd185];
	setp.ne.s32 	%p166, %r819, %r821;
	selp.u32 	%r822, 1, 0, %p166;
	add.s32 	%r1298, %r1298, %r822;
	@%p165 bra 	$L__BB0_75;
	setp.eq.s32 	%p167, %r65, 2;
	ld.local.u32 	%r823, [%rd16+4];
	cvt.u64.u32 	%rd186, %r1285;
	add.s64 	%rd187, %rd15, %rd186;
	shl.b64 	%rd188, %rd187, 2;
	add.s64 	%rd17, %rd1, %rd188;
	ld.global.u32 	%r824, [%rd17+4];
	setp.ne.s32 	%p168, %r823, %r824;
	selp.u32 	%r825, 1, 0, %p168;
	add.s32 	%r1298, %r1298, %r825;
	@%p167 bra 	$L__BB0_75;
	ld.local.u32 	%r826, [%rd16+8];
	ld.global.u32 	%r827, [%rd17+8];
	setp.ne.s32 	%p169, %r826, %r827;
	selp.u32 	%r828, 1, 0, %p169;
	add.s32 	%r1298, %r1298, %r828;
$L__BB0_75:
	min.s32 	%r1299, %r1298, %r1299;
	add.s32 	%r1285, %r1285, 1;
	setp.ne.s32 	%p170, %r1285, %r1282;
	@%p170 bra 	$L__BB0_62;
$L__BB0_76:
	add.s32 	%r1284, %r1299, %r1284;
	add.s32 	%r1283, %r1283, 1;
	add.s32 	%r1282, %r119, 1200;
	setp.ne.s32 	%p171, %r1283, 20;
	@%p171 bra 	$L__BB0_60;
	setp.lt.s32 	%p172, %r1284, %r1280;
	@%p172 bra 	$L__BB0_149;
$L__BB0_78:
	st.local.u32 	[%rd11], %r76;
$L__BB0_79:
	setp.eq.s32 	%p182, %r76, 2;
	@%p182 bra 	$L__BB0_100;
	mov.b32 	%r863, 2;
	st.local.u32 	[%rd11], %r863;
	mov.b32 	%r1304, 0;
	mov.u32 	%r1303, %r2;
	mov.u32 	%r1305, %r1304;
$L__BB0_81:
	mul.lo.s32 	%r1306, %r1304, 600;
	sub.s32 	%r157, %r1306, %r288;
	add.s32 	%r865, %r157, 600;
	setp.ge.s32 	%p183, %r1306, %r865;
	mov.b32 	%r1320, 999;
	@%p183 bra 	$L__BB0_97;
	mov.b32 	%r1320, 999;
$L__BB0_83:
	setp.lt.u32 	%p184, %r59, 15;
	mov.b32 	%r1314, 0;
	mov.u32 	%r1319, %r1314;
	@%p184 bra 	$L__BB0_86;
	mov.b32 	%r1308, 0;
	mov.u32 	%r1319, %r1308;
$L__BB0_85:
	.pragma "nounroll";
	mul.wide.u32 	%rd199, %r1308, 4;
	add.s64 	%rd200, %rd2, %rd199;
	ld.local.v4.u32 	{%r870, %r871, %r872, %r873}, [%rd200];
	add.s32 	%r874, %r1308, %r1306;
	mul.wide.u32 	%rd201, %r874, 4;
	add.s64 	%rd202, %rd1, %rd201;
	ld.global.u32 	%r875, [%rd202];
	setp.ne.s32 	%p185, %r870, %r875;
	selp.u32 	%r876, 1, 0, %p185;
	add.s32 	%r877, %r1319, %r876;
	ld.global.u32 	%r878, [%rd202+4];
	setp.ne.s32 	%p186, %r871, %r878;
	selp.u32 	%r879, 1, 0, %p186;
	add.s32 	%r880, %r877, %r879;
	ld.global.u32 	%r881, [%rd202+8];
	setp.ne.s32 	%p187, %r872, %r881;
	selp.u32 	%r882, 1, 0, %p187;
	add.s32 	%r883, %r880, %r882;
	ld.global.u32 	%r884, [%rd202+12];
	setp.ne.s32 	%p188, %r873, %r884;
	selp.u32 	%r885, 1, 0, %p188;
	add.s32 	%r886, %r883, %r885;
	ld.local.v4.u32 	{%r887, %r888, %r889, %r890}, [%rd200+16];
	ld.global.u32 	%r891, [%rd202+16];
	setp.ne.s32 	%p189, %r887, %r891;
	selp.u32 	%r892, 1, 0, %p189;
	add.s32 	%r893, %r886, %r892;
	ld.global.u32 	%r894, [%rd202+20];
	setp.ne.s32 	%p190, %r888, %r894;
	selp.u32 	%r895, 1, 0, %p190;
	add.s32 	%r896, %r893, %r895;
	ld.global.u32 	%r897, [%rd202+24];
	setp.ne.s32 	%p191, %r889, %r897;
	selp.u32 	%r898, 1, 0, %p191;
	add.s32 	%r899, %r896, %r898;
	ld.global.u32 	%r900, [%rd202+28];
	setp.ne.s32 	%p192, %r890, %r900;
	selp.u32 	%r901, 1, 0, %p192;
	add.s32 	%r902, %r899, %r901;
	ld.local.v4.u32 	{%r903, %r904, %r905, %r906}, [%rd200+32];
	ld.global.u32 	%r907, [%rd202+32];
	setp.ne.s32 	%p193, %r903, %r907;
	selp.u32 	%r908, 1, 0, %p193;
	add.s32 	%r909, %r902, %r908;
	ld.global.u32 	%r910, [%rd202+36];
	setp.ne.s32 	%p194, %r904, %r910;
	selp.u32 	%r911, 1, 0, %p194;
	add.s32 	%r912, %r909, %r911;
	ld.global.u32 	%r913, [%rd202+40];
	setp.ne.s32 	%p195, %r905, %r913;
	selp.u32 	%r914, 1, 0, %p195;
	add.s32 	%r915, %r912, %r914;
	ld.global.u32 	%r916, [%rd202+44];
	setp.ne.s32 	%p196, %r906, %r916;
	selp.u32 	%r917, 1, 0, %p196;
	add.s32 	%r918, %r915, %r917;
	ld.local.v4.u32 	{%r919, %r920, %r921, %r922}, [%rd200+48];
	ld.global.u32 	%r923, [%rd202+48];
	setp.ne.s32 	%p197, %r919, %r923;
	selp.u32 	%r924, 1, 0, %p197;
	add.s32 	%r925, %r918, %r924;
	ld.global.u32 	%r926, [%rd202+52];
	setp.ne.s32 	%p198, %r920, %r926;
	selp.u32 	%r927, 1, 0, %p198;
	add.s32 	%r928, %r925, %r927;
	ld.global.u32 	%r929, [%rd202+56];
	setp.ne.s32 	%p199, %r921, %r929;
	selp.u32 	%r930, 1, 0, %p199;
	add.s32 	%r931, %r928, %r930;
	ld.global.u32 	%r932, [%rd202+60];
	setp.ne.s32 	%p200, %r922, %r932;
	selp.u32 	%r933, 1, 0, %p200;
	add.s32 	%r1319, %r931, %r933;
	add.s32 	%r1308, %r1308, 16;
	setp.ne.s32 	%p201, %r1308, %r64;
	mov.u32 	%r1314, %r64;
	@%p201 bra 	$L__BB0_85;
$L__BB0_86:
	setp.eq.s32 	%p202, %r60, 0;
	@%p202 bra 	$L__BB0_96;
	setp.lt.u32 	%p203, %r61, 7;
	@%p203 bra 	$L__BB0_89;
	cvt.u64.u32 	%rd203, %r1314;
	mul.wide.u32 	%rd204, %r1314, 4;
	add.s64 	%rd205, %rd2, %rd204;
	ld.local.u32 	%r935, [%rd205];
	add.s32 	%r936, %r1314, %r1306;
	mul.wide.u32 	%rd206, %r936, 4;
	add.s64 	%rd207, %rd1, %rd206;
	ld.global.u32 	%r937, [%rd207];
	setp.ne.s32 	%p204, %r935, %r937;
	selp.u32 	%r938, 1, 0, %p204;
	add.s32 	%r939, %r1319, %r938;
	ld.local.u32 	%r940, [%rd205+4];
	cvt.u64.u32 	%rd208, %r1306;
	add.s64 	%rd209, %rd203, %rd208;
	shl.b64 	%rd210, %rd209, 2;
	add.s64 	%rd211, %rd1, %rd210;
	ld.global.u32 	%r941, [%rd211+4];
	setp.ne.s32 	%p205, %r940, %r941;
	selp.u32 	%r942, 1, 0, %p205;
	add.s32 	%r943, %r939, %r942;
	ld.local.u32 	%r944, [%rd205+8];
	ld.global.u32 	%r945, [%rd211+8];
	setp.ne.s32 	%p206, %r944, %r945;
	selp.u32 	%r946, 1, 0, %p206;
	add.s32 	%r947, %r943, %r946;
	ld.local.u32 	%r948, [%rd205+12];
	ld.global.u32 	%r949, [%rd211+12];
	setp.ne.s32 	%p207, %r948, %r949;
	selp.u32 	%r950, 1, 0, %p207;
	add.s32 	%r951, %r947, %r950;
	ld.local.u32 	%r952, [%rd205+16];
	ld.global.u32 	%r953, [%rd211+16];
	setp.ne.s32 	%p208, %r952, %r953;
	selp.u32 	%r954, 1, 0, %p208;
	add.s32 	%r955, %r951, %r954;
	ld.local.u32 	%r956, [%rd205+20];
	ld.global.u32 	%r957, [%rd211+20];
	setp.ne.s32 	%p209, %r956, %r957;
	selp.u32 	%r958, 1, 0, %p209;
	add.s32 	%r959, %r955, %r958;
	ld.local.u32 	%r960, [%rd205+24];
	ld.global.u32 	%r961, [%rd211+24];
	setp.ne.s32 	%p210, %r960, %r961;
	selp.u32 	%r962, 1, 0, %p210;
	add.s32 	%r963, %r959, %r962;
	ld.local.u32 	%r964, [%rd205+28];
	ld.global.u32 	%r965, [%rd211+28];
	setp.ne.s32 	%p211, %r964, %r965;
	selp.u32 	%r966, 1, 0, %p211;
	add.s32 	%r1319, %r963, %r966;
	add.s32 	%r1314, %r1314, 8;
$L__BB0_89:
	setp.eq.s32 	%p212, %r62, 0;
	@%p212 bra 	$L__BB0_96;
	setp.lt.u32 	%p213, %r63, 3;
	@%p213 bra 	$L__BB0_92;
	cvt.u64.u32 	%rd212, %r1314;
	mul.wide.u32 	%rd213, %r1314, 4;
	add.s64 	%rd214, %rd2, %rd213;
	ld.local.u32 	%r968, [%rd214];
	add.s32 	%r969, %r1314, %r1306;
	mul.wide.u32 	%rd215, %r969, 4;
	add.s64 	%rd216, %rd1, %rd215;
	ld.global.u32 	%r970, [%rd216];
	setp.ne.s32 	%p214, %r968, %r970;
	selp.u32 	%r971, 1, 0, %p214;
	add.s32 	%r972, %r1319, %r971;
	ld.local.u32 	%r973, [%rd214+4];
	cvt.u64.u32 	%rd217, %r1306;
	add.s64 	%rd218, %rd212, %rd217;
	shl.b64 	%rd219, %rd218, 2;
	add.s64 	%rd220, %rd1, %rd219;
	ld.global.u32 	%r974, [%rd220+4];
	setp.ne.s32 	%p215, %r973, %r974;
	selp.u32 	%r975, 1, 0, %p215;
	add.s32 	%r976, %r972, %r975;
	ld.local.u32 	%r977, [%rd214+8];
	ld.global.u32 	%r978, [%rd220+8];
	setp.ne.s32 	%p216, %r977, %r978;
	selp.u32 	%r979, 1, 0, %p216;
	add.s32 	%r980, %r976, %r979;
	ld.local.u32 	%r981, [%rd214+12];
	ld.global.u32 	%r982, [%rd220+12];
	setp.ne.s32 	%p217, %r981, %r982;
	selp.u32 	%r983, 1, 0, %p217;
	add.s32 	%r1319, %r980, %r983;
	add.s32 	%r1314, %r1314, 4;
$L__BB0_92:
	setp.eq.s32 	%p218, %r65, 0;
	@%p218 bra 	$L__BB0_96;
	setp.eq.s32 	%p219, %r65, 1;
	cvt.u64.u32 	%rd18, %r1314;
	mul.wide.u32 	%rd221, %r1314, 4;
	add.s64 	%rd19, %rd2, %rd221;
	ld.local.u32 	%r984, [%rd19];
	add.s32 	%r985, %r1314, %r1306;
	mul.wide.u32 	%rd222, %r985, 4;
	add.s64 	%rd223, %rd1, %rd222;
	ld.global.u32 	%r986, [%rd223];
	setp.ne.s32 	%p220, %r984, %r986;
	selp.u32 	%r987, 1, 0, %p220;
	add.s32 	%r1319, %r1319, %r987;
	@%p219 bra 	$L__BB0_96;
	setp.eq.s32 	%p221, %r65, 2;
	ld.local.u32 	%r988, [%rd19+4];
	cvt.u64.u32 	%rd224, %r1306;
	add.s64 	%rd225, %rd18, %rd224;
	shl.b64 	%rd226, %rd225, 2;
	add.s64 	%rd20, %rd1, %rd226;
	ld.global.u32 	%r989, [%rd20+4];
	setp.ne.s32 	%p222, %r988, %r989;
	selp.u32 	%r990, 1, 0, %p222;
	add.s32 	%r1319, %r1319, %r990;
	@%p221 bra 	$L__BB0_96;
	ld.local.u32 	%r991, [%rd19+8];
	ld.global.u32 	%r992, [%rd20+8];
	setp.ne.s32 	%p223, %r991, %r992;
	selp.u32 	%r993, 1, 0, %p223;
	add.s32 	%r1319, %r1319, %r993;
$L__BB0_96:
	min.s32 	%r1320, %r1319, %r1320;
	add.s32 	%r1306, %r1306, 1;
	setp.ne.s32 	%p224, %r1306, %r1303;
	@%p224 bra 	$L__BB0_83;
$L__BB0_97:
	add.s32 	%r1305, %r1320, %r1305;
	add.s32 	%r1304, %r1304, 1;
	add.s32 	%r1303, %r157, 1200;
	setp.ne.s32 	%p225, %r1304, 20;
	@%p225 bra 	$L__BB0_81;
	setp.lt.s32 	%p226, %r1305, %r1280;
	@%p226 bra 	$L__BB0_136;
$L__BB0_99:
	st.local.u32 	[%rd11], %r76;
$L__BB0_100:
	setp.eq.s32 	%p236, %r76, 3;
	@%p236 bra 	$L__BB0_121;
	mov.b32 	%r1028, 3;
	st.local.u32 	[%rd11], %r1028;
	mov.b32 	%r1325, 0;
	mov.u32 	%r1324, %r2;
	mov.u32 	%r1326, %r1325;
$L__BB0_102:
	mul.lo.s32 	%r1327, %r1325, 600;
	sub.s32 	%r195, %r1327, %r288;
	add.s32 	%r1030, %r195, 600;
	setp.ge.s32 	%p237, %r1327, %r1030;
	mov.b32 	%r1341, 999;
	@%p237 bra 	$L__BB0_118;
	mov.b32 	%r1341, 999;
$L__BB0_104:
	setp.lt.u32 	%p238, %r59, 15;
	mov.b32 	%r1335, 0;
	mov.u32 	%r1340, %r1335;
	@%p238 bra 	$L__BB0_107;
	mov.b32 	%r1329, 0;
	mov.u32 	%r1340, %r1329;
$L__BB0_106:
	.pragma "nounroll";
	mul.wide.u32 	%rd237, %r1329, 4;
	add.s64 	%rd238, %rd2, %rd237;
	ld.local.v4.u32 	{%r1035, %r1036, %r1037, %r1038}, [%rd238];
	add.s32 	%r1039, %r1329, %r1327;
	mul.wide.u32 	%rd239, %r1039, 4;
	add.s64 	%rd240, %rd1, %rd239;
	ld.global.u32 	%r1040, [%rd240];
	setp.ne.s32 	%p239, %r1035, %r1040;
	selp.u32 	%r1041, 1, 0, %p239;
	add.s32 	%r1042, %r1340, %r1041;
	ld.global.u32 	%r1043, [%rd240+4];
	setp.ne.s32 	%p240, %r1036, %r1043;
	selp.u32 	%r1044, 1, 0, %p240;
	add.s32 	%r1045, %r1042, %r1044;
	ld.global.u32 	%r1046, [%rd240+8];
	setp.ne.s32 	%p241, %r1037, %r1046;
	selp.u32 	%r1047, 1, 0, %p241;
	add.s32 	%r1048, %r1045, %r1047;
	ld.global.u32 	%r1049, [%rd240+12];
	setp.ne.s32 	%p242, %r1038, %r1049;
	selp.u32 	%r1050, 1, 0, %p242;
	add.s32 	%r1051, %r1048, %r1050;
	ld.local.v4.u32 	{%r1052, %r1053, %r1054, %r1055}, [%rd238+16];
	ld.global.u32 	%r1056, [%rd240+16];
	setp.ne.s32 	%p243, %r1052, %r1056;
	selp.u32 	%r1057, 1, 0, %p243;
	add.s32 	%r1058, %r1051, %r1057;
	ld.global.u32 	%r1059, [%rd240+20];
	setp.ne.s32 	%p244, %r1053, %r1059;
	selp.u32 	%r1060, 1, 0, %p244;
	add.s32 	%r1061, %r1058, %r1060;
	ld.global.u32 	%r1062, [%rd240+24];
	setp.ne.s32 	%p245, %r1054, %r1062;
	selp.u32 	%r1063, 1, 0, %p245;
	add.s32 	%r1064, %r1061, %r1063;
	ld.global.u32 	%r1065, [%rd240+28];
	setp.ne.s32 	%p246, %r1055, %r1065;
	selp.u32 	%r1066, 1, 0, %p246;
	add.s32 	%r1067, %r1064, %r1066;
	ld.local.v4.u32 	{%r1068, %r1069, %r1070, %r1071}, [%rd238+32];
	ld.global.u32 	%r1072, [%rd240+32];
	setp.ne.s32 	%p247, %r1068, %r1072;
	selp.u32 	%r1073, 1, 0, %p247;
	add.s32 	%r1074, %r1067, %r1073;
	ld.global.u32 	%r1075, [%rd240+36];
	setp.ne.s32 	%p248, %r1069, %r1075;
	selp.u32 	%r1076, 1, 0, %p248;
	add.s32 	%r1077, %r1074, %r1076;
	ld.global.u32 	%r1078, [%rd240+40];
	setp.ne.s32 	%p249, %r1070, %r1078;
	selp.u32 	%r1079, 1, 0, %p249;
	add.s32 	%r1080, %r1077, %r1079;
	ld.global.u32 	%r1081, [%rd240+44];
	setp.ne.s32 	%p250, %r1071, %r1081;
	selp.u32 	%r1082, 1, 0, %p250;
	add.s32 	%r1083, %r1080, %r1082;
	ld.local.v4.u32 	{%r1084, %r1085, %r1086, %r1087}, [%rd238+48];
	ld.global.u32 	%r1088, [%rd240+48];
	setp.ne.s32 	%p251, %r1084, %r1088;
	selp.u32 	%r1089, 1, 0, %p251;
	add.s32 	%r1090, %r1083, %r1089;
	ld.global.u32 	%r1091, [%rd240+52];
	setp.ne.s32 	%p252, %r1085, %r1091;
	selp.u32 	%r1092, 1, 0, %p252;
	add.s32 	%r1093, %r1090, %r1092;
	ld.global.u32 	%r1094, [%rd240+56];
	setp.ne.s32 	%p253, %r1086, %r1094;
	selp.u32 	%r1095, 1, 0, %p253;
	add.s32 	%r1096, %r1093, %r1095;
	ld.global.u32 	%r1097, [%rd240+60];
	setp.ne.s32 	%p254, %r1087, %r1097;
	selp.u32 	%r1098, 1, 0, %p254;
	add.s32 	%r1340, %r1096, %r1098;
	add.s32 	%r1329, %r1329, 16;
	setp.ne.s32 	%p255, %r1329, %r64;
	mov.u32 	%r1335, %r64;
	@%p255 bra 	$L__BB0_106;
$L__BB0_107:
	setp.eq.s32 	%p256, %r60, 0;
	@%p256 bra 	$L__BB0_117;
	setp.lt.u32 	%p257, %r61, 7;
	@%p257 bra 	$L__BB0_110;
	cvt.u64.u32 	%rd241, %r1335;
	mul.wide.u32 	%rd242, %r1335, 4;
	add.s64 	%rd243, %rd2, %rd242;
	ld.local.u32 	%r1100, [%rd243];
	add.s32 	%r1101, %r1335, %r1327;
	mul.wide.u32 	%rd244, %r1101, 4;
	add.s64 	%rd245, %rd1, %rd244;
	ld.global.u32 	%r1102, [%rd245];
	setp.ne.s32 	%p258, %r1100, %r1102;
	selp.u32 	%r1103, 1, 0, %p258;
	add.s32 	%r1104, %r1340, %r1103;
	ld.local.u32 	%r1105, [%rd243+4];
	cvt.u64.u32 	%rd246, %r1327;
	add.s64 	%rd247, %rd241, %rd246;
	shl.b64 	%rd248, %rd247, 2;
	add.s64 	%rd249, %rd1, %rd248;
	ld.global.u32 	%r1106, [%rd249+4];
	setp.ne.s32 	%p259, %r1105, %r1106;
	selp.u32 	%r1107, 1, 0, %p259;
	add.s32 	%r1108, %r1104, %r1107;
	ld.local.u32 	%r1109, [%rd243+8];
	ld.global.u32 	%r1110, [%rd249+8];
	setp.ne.s32 	%p260, %r1109, %r1110;
	selp.u32 	%r1111, 1, 0, %p260;
	add.s32 	%r1112, %r1108, %r1111;
	ld.local.u32 	%r1113, [%rd243+12];
	ld.global.u32 	%r1114, [%rd249+12];
	setp.ne.s32 	%p261, %r1113, %r1114;
	selp.u32 	%r1115, 1, 0, %p261;
	add.s32 	%r1116, %r1112, %r1115;
	ld.local.u32 	%r1117, [%rd243+16];
	ld.global.u32 	%r1118, [%rd249+16];
	setp.ne.s32 	%p262, %r1117, %r1118;
	selp.u32 	%r1119, 1, 0, %p262;
	add.s32 	%r1120, %r1116, %r1119;
	ld.local.u32 	%r1121, [%rd243+20];
	ld.global.u32 	%r1122, [%rd249+20];
	setp.ne.s32 	%p263, %r1121, %r1122;
	selp.u32 	%r1123, 1, 0, %p263;
	add.s32 	%r1124, %r1120, %r1123;
	ld.local.u32 	%r1125, [%rd243+24];
	ld.global.u32 	%r1126, [%rd249+24];
	setp.ne.s32 	%p264, %r1125, %r1126;
	selp.u32 	%r1127, 1, 0, %p264;
	add.s32 	%r1128, %r1124, %r1127;
	ld.local.u32 	%r1129, [%rd243+28];
	ld.global.u32 	%r1130, [%rd249+28];
	setp.ne.s32 	%p265, %r1129, %r1130;
	selp.u32 	%r1131, 1, 0, %p265;
	add.s32 	%r1340, %r1128, %r1131;
	add.s32 	%r1335, %r1335, 8;
$L__BB0_110:
	setp.eq.s32 	%p266, %r62, 0;
	@%p266 bra 	$L__BB0_117;
	setp.lt.u32 	%p267, %r63, 3;
	@%p267 bra 	$L__BB0_113;
	cvt.u64.u32 	%rd250, %r1335;
	mul.wide.u32 	%rd251, %r1335, 4;
	add.s64 	%rd252, %rd2, %rd251;
	ld.local.u32 	%r1133, [%rd252];
	add.s32 	%r1134, %r1335, %r1327;
	mul.wide.u32 	%rd253, %r1134, 4;
	add.s64 	%rd254, %rd1, %rd253;
	ld.global.u32 	%r1135, [%rd254];
	setp.ne.s32 	%p268, %r1133, %r1135;
	selp.u32 	%r1136, 1, 0, %p268;
	add.s32 	%r1137, %r1340, %r1136;
	ld.local.u32 	%r1138, [%rd252+4];
	cvt.u64.u32 	%rd255, %r1327;
	add.s64 	%rd256, %rd250, %rd255;
	shl.b64 	%rd257, %rd256, 2;
	add.s64 	%rd258, %rd1, %rd257;
	ld.global.u32 	%r1139, [%rd258+4];
	setp.ne.s32 	%p269, %r1138, %r1139;
	selp.u32 	%r1140, 1, 0, %p269;
	add.s32 	%r1141, %r1137, %r1140;
	ld.local.u32 	%r1142, [%rd252+8];
	ld.global.u32 	%r1143, [%rd258+8];
	setp.ne.s32 	%p270, %r1142, %r1143;
	selp.u32 	%r1144, 1, 0, %p270;
	add.s32 	%r1145, %r1141, %r1144;
	ld.local.u32 	%r1146, [%rd252+12];
	ld.global.u32 	%r1147, [%rd258+12];
	setp.ne.s32 	%p271, %r1146, %r1147;
	selp.u32 	%r1148, 1, 0, %p271;
	add.s32 	%r1340, %r1145, %r1148;
	add.s32 	%r1335, %r1335, 4;
$L__BB0_113:
	setp.eq.s32 	%p272, %r65, 0;
	@%p272 bra 	$L__BB0_117;
	setp.eq.s32 	%p273, %r65, 1;
	cvt.u64.u32 	%rd21, %r1335;
	mul.wide.u32 	%rd259, %r1335, 4;
	add.s64 	%rd22, %rd2, %rd259;
	ld.local.u32 	%r1149, [%rd22];
	add.s32 	%r1150, %r1335, %r1327;
	mul.wide.u32 	%rd260, %r1150, 4;
	add.s64 	%rd261, %rd1, %rd260;
	ld.global.u32 	%r1151, [%rd261];
	setp.ne.s32 	%p274, %r1149, %r1151;
	selp.u32 	%r1152, 1, 0, %p274;
	add.s32 	%r1340, %r1340, %r1152;
	@%p273 bra 	$L__BB0_117;
	setp.eq.s32 	%p275, %r65, 2;
	ld.local.u32 	%r1153, [%rd22+4];
	cvt.u64.u32 	%rd262, %r1327;
	add.s64 	%rd263, %rd21, %rd262;
	shl.b64 	%rd264, %rd263, 2;
	add.s64 	%rd23, %rd1, %rd264;
	ld.global.u32 	%r1154, [%rd23+4];
	setp.ne.s32 	%p276, %r1153, %r1154;
	selp.u32 	%r1155, 1, 0, %p276;
	add.s32 	%r1340, %r1340, %r1155;
	@%p275 bra 	$L__BB0_117;
	ld.local.u32 	%r1156, [%rd22+8];
	ld.global.u32 	%r1157, [%rd23+8];
	setp.ne.s32 	%p277, %r1156, %r1157;
	selp.u32 	%r1158, 1, 0, %p277;
	add.s32 	%r1340, %r1340, %r1158;
$L__BB0_117:
	min.s32 	%r1341, %r1340, %r1341;
	add.s32 	%r1327, %r1327, 1;
	setp.ne.s32 	%p278, %r1327, %r1324;
	@%p278 bra 	$L__BB0_104;
$L__BB0_118:
	add.s32 	%r1326, %r1341, %r1326;
	add.s32 	%r1325, %r1325, 1;
	add.s32 	%r1324, %r195, 1200;
	setp.ne.s32 	%p279, %r1325, 20;
	@%p279 bra 	$L__BB0_102;
	setp.lt.s32 	%p280, %r1326, %r1280;
	@%p280 bra 	$L__BB0_123;
$L__BB0_120:
	st.local.u32 	[%rd11], %r76;
$L__BB0_121:
	add.s32 	%r1259, %r1259, 1;
	setp.eq.s32 	%p290, %r1259, %r288;
	@%p290 bra 	$L__BB0_122;
	bra.uni 	$L__BB0_37;
$L__BB0_122:
	add.s32 	%r1254, %r1254, 1;
	setp.eq.s32 	%p291, %r1254, %r289;
	@%p291 bra 	$L__BB0_194;
	bra.uni 	$L__BB0_35;
$L__BB0_123:
	setp.lt.u32 	%p281, %r59, 15;
	mov.b32 	%r1346, 0;
	@%p281 bra 	$L__BB0_126;
	mov.b32 	%r1342, 0;
$L__BB0_125:
	.pragma "nounroll";
	mul.wide.u32 	%rd265, %r1342, 4;
	add.s64 	%rd266, %rd2, %rd265;
	ld.local.v4.u32 	{%r1161, %r1162, %r1163, %r1164}, [%rd266];
	add.s64 	%rd267, %rd3, %rd265;
	st.local.v4.u32 	[%rd267], {%r1161, %r1162, %r1163, %r1164};
	ld.local.v4.u32 	{%r1165, %r1166, %r1167, %r1168}, [%rd266+16];
	st.local.v4.u32 	[%rd267+16], {%r1165, %r1166, %r1167, %r1168};
	ld.local.v4.u32 	{%r1169, %r1170, %r1171, %r1172}, [%rd266+32];
	st.local.v4.u32 	[%rd267+32], {%r1169, %r1170, %r1171, %r1172};
	ld.local.v4.u32 	{%r1173, %r1174, %r1175, %r1176}, [%rd266+48];
	st.local.v4.u32 	[%rd267+48], {%r1173, %r1174, %r1175, %r1176};
	add.s32 	%r1342, %r1342, 16;
	setp.eq.s32 	%p282, %r1342, %r64;
	mov.u32 	%r1346, %r64;
	@%p282 bra 	$L__BB0_126;
	bra.uni 	$L__BB0_125;
$L__BB0_126:
	setp.eq.s32 	%p283, %r60, 0;
	mov.u32 	%r1280, %r1326;
	@%p283 bra 	$L__BB0_120;
	setp.lt.u32 	%p284, %r61, 7;
	@%p284 bra 	$L__BB0_129;
	mul.wide.u32 	%rd268, %r1346, 4;
	add.s64 	%rd269, %rd2, %rd268;
	ld.local.u32 	%r1177, [%rd269];
	add.s64 	%rd270, %rd3, %rd268;
	st.local.u32 	[%rd270], %r1177;
	ld.local.u32 	%r1178, [%rd269+4];
	st.local.u32 	[%rd270+4], %r1178;
	ld.local.u32 	%r1179, [%rd269+8];
	st.local.u32 	[%rd270+8], %r1179;
	ld.local.u32 	%r1180, [%rd269+12];
	st.local.u32 	[%rd270+12], %r1180;
	ld.local.u32 	%r1181, [%rd269+16];
	st.local.u32 	[%rd270+16], %r1181;
	ld.local.u32 	%r1182, [%rd269+20];
	st.local.u32 	[%rd270+20], %r1182;
	ld.local.u32 	%r1183, [%rd269+24];
	st.local.u32 	[%rd270+24], %r1183;
	ld.local.u32 	%r1184, [%rd269+28];
	st.local.u32 	[%rd270+28], %r1184;
	add.s32 	%r1346, %r1346, 8;
$L__BB0_129:
	setp.eq.s32 	%p285, %r62, 0;
	mov.u32 	%r1280, %r1326;
	@%p285 bra 	$L__BB0_120;
	setp.lt.u32 	%p286, %r63, 3;
	@%p286 bra 	$L__BB0_132;
	mul.wide.u32 	%rd271, %r1346, 4;
	add.s64 	%rd272, %rd2, %rd271;
	ld.local.u32 	%r1185, [%rd272];
	add.s64 	%rd273, %rd3, %rd271;
	st.local.u32 	[%rd273], %r1185;
	ld.local.u32 	%r1186, [%rd272+4];
	st.local.u32 	[%rd273+4], %r1186;
	ld.local.u32 	%r1187, [%rd272+8];
	st.local.u32 	[%rd273+8], %r1187;
	ld.local.u32 	%r1188, [%rd272+12];
	st.local.u32 	[%rd273+12], %r1188;
	add.s32 	%r1346, %r1346, 4;
$L__BB0_132:
	setp.eq.s32 	%p287, %r65, 0;
	mov.u32 	%r1280, %r1326;
	@%p287 bra 	$L__BB0_120;
	setp.eq.s32 	%p288, %r65, 1;
	mul.wide.u32 	%rd274, %r1346, 4;
	add.s64 	%rd24, %rd2, %rd274;
	ld.local.u32 	%r1189, [%rd24];
	add.s64 	%rd25, %rd3, %rd274;
	st.local.u32 	[%rd25], %r1189;
	mov.u32 	%r1280, %r1326;
	@%p288 bra 	$L__BB0_120;
	setp.eq.s32 	%p289, %r65, 2;
	ld.local.u32 	%r1190, [%rd24+4];
	st.local.u32 	[%rd25+4], %r1190;
	mov.u32 	%r1280, %r1326;
	@%p289 bra 	$L__BB0_120;
	ld.local.u32 	%r1191, [%rd24+8];
	st.local.u32 	[%rd25+8], %r1191;
	mov.u32 	%r1280, %r1326;
	bra.uni 	$L__BB0_120;
$L__BB0_136:
	setp.lt.u32 	%p227, %r59, 15;
	mov.b32 	%r1349, 0;
	@%p227 bra 	$L__BB0_139;
	mov.b32 	%r1321, 0;
$L__BB0_138:
	.pragma "nounroll";
	mul.wide.u32 	%rd227, %r1321, 4;
	add.s64 	%rd228, %rd2, %rd227;
	ld.local.v4.u32 	{%r996, %r997, %r998, %r999}, [%rd228];
	add.s64 	%rd229, %rd3, %rd227;
	st.local.v4.u32 	[%rd229], {%r996, %r997, %r998, %r999};
	ld.local.v4.u32 	{%r1000, %r1001, %r1002, %r1003}, [%rd228+16];
	st.local.v4.u32 	[%rd229+16], {%r1000, %r1001, %r1002, %r1003};
	ld.local.v4.u32 	{%r1004, %r1005, %r1006, %r1007}, [%rd228+32];
	st.local.v4.u32 	[%rd229+32], {%r1004, %r1005, %r1006, %r1007};
	ld.local.v4.u32 	{%r1008, %r1009, %r1010, %r1011}, [%rd228+48];
	st.local.v4.u32 	[%rd229+48], {%r1008, %r1009, %r1010, %r1011};
	add.s32 	%r1321, %r1321, 16;
	setp.eq.s32 	%p228, %r1321, %r64;
	mov.u32 	%r1349, %r64;
	@%p228 bra 	$L__BB0_139;
	bra.uni 	$L__BB0_138;
$L__BB0_139:
	setp.eq.s32 	%p229, %r60, 0;
	mov.u32 	%r1280, %r1305;
	@%p229 bra 	$L__BB0_99;
	setp.lt.u32 	%p230, %r61, 7;
	@%p230 bra 	$L__BB0_142;
	mul.wide.u32 	%rd230, %r1349, 4;
	add.s64 	%rd231, %rd2, %rd230;
	ld.local.u32 	%r1012, [%rd231];
	add.s64 	%rd232, %rd3, %rd230;
	st.local.u32 	[%rd232], %r1012;
	ld.local.u32 	%r1013, [%rd231+4];
	st.local.u32 	[%rd232+4], %r1013;
	ld.local.u32 	%r1014, [%rd231+8];
	st.local.u32 	[%rd232+8], %r1014;
	ld.local.u32 	%r1015, [%rd231+12];
	st.local.u32 	[%rd232+12], %r1015;
	ld.local.u32 	%r1016, [%rd231+16];
	st.local.u32 	[%rd232+16], %r1016;
	ld.local.u32 	%r1017, [%rd231+20];
	st.local.u32 	[%rd232+20], %r1017;
	ld.local.u32 	%r1018, [%rd231+24];
	st.local.u32 	[%rd232+24], %r1018;
	ld.local.u32 	%r1019, [%rd231+28];
	st.local.u32 	[%rd232+28], %r1019;
	add.s32 	%r1349, %r1349, 8;
$L__BB0_142:
	setp.eq.s32 	%p231, %r62, 0;
	mov.u32 	%r1280, %r1305;
	@%p231 bra 	$L__BB0_99;
	setp.lt.u32 	%p232, %r63, 3;
	@%p232 bra 	$L__BB0_145;
	mul.wide.u32 	%rd233, %r1349, 4;
	add.s64 	%rd234, %rd2, %rd233;
	ld.local.u32 	%r1020, [%rd234];
	add.s64 	%rd235, %rd3, %rd233;
	st.local.u32 	[%rd235], %r1020;
	ld.local.u32 	%r1021, [%rd234+4];
	st.local.u32 	[%rd235+4], %r1021;
	ld.local.u32 	%r1022, [%rd234+8];
	st.local.u32 	[%rd235+8], %r1022;
	ld.local.u32 	%r1023, [%rd234+12];
	st.local.u32 	[%rd235+12], %r1023;
	add.s32 	%r1349, %r1349, 4;
$L__BB0_145:
	setp.eq.s32 	%p233, %r65, 0;
	mov.u32 	%r1280, %r1305;
	@%p233 bra 	$L__BB0_99;
	setp.eq.s32 	%p234, %r65, 1;
	mul.wide.u32 	%rd236, %r1349, 4;
	add.s64 	%rd26, %rd2, %rd236;
	ld.local.u32 	%r1024, [%rd26];
	add.s64 	%rd27, %rd3, %rd236;
	st.local.u32 	[%rd27], %r1024;
	mov.u32 	%r1280, %r1305;
	@%p234 bra 	$L__BB0_99;
	setp.eq.s32 	%p235, %r65, 2;
	ld.local.u32 	%r1025, [%rd26+4];
	st.local.u32 	[%rd27+4], %r1025;
	mov.u32 	%r1280, %r1305;
	@%p235 bra 	$L__BB0_99;
	ld.local.u32 	%r1026, [%rd26+8];
	st.local.u32 	[%rd27+8], %r1026;
	mov.u32 	%r1280, %r1305;
	bra.uni 	$L__BB0_99;
$L__BB0_149:
	setp.lt.u32 	%p173, %r59, 15;
	mov.b32 	%r1352, 0;
	@%p173 bra 	$L__BB0_152;
	mov.b32 	%r1300, 0;
$L__BB0_151:
	.pragma "nounroll";
	mul.wide.u32 	%rd189, %r1300, 4;
	add.s64 	%rd190, %rd2, %rd189;
	ld.local.v4.u32 	{%r831, %r832, %r833, %r834}, [%rd190];
	add.s64 	%rd191, %rd3, %rd189;
	st.local.v4.u32 	[%rd191], {%r831, %r832, %r833, %r834};
	ld.local.v4.u32 	{%r835, %r836, %r837, %r838}, [%rd190+16];
	st.local.v4.u32 	[%rd191+16], {%r835, %r836, %r837, %r838};
	ld.local.v4.u32 	{%r839, %r840, %r841, %r842}, [%rd190+32];
	st.local.v4.u32 	[%rd191+32], {%r839, %r840, %r841, %r842};
	ld.local.v4.u32 	{%r843, %r844, %r845, %r846}, [%rd190+48];
	st.local.v4.u32 	[%rd191+48], {%r843, %r844, %r845, %r846};
	add.s32 	%r1300, %r1300, 16;
	setp.eq.s32 	%p174, %r1300, %r64;
	mov.u32 	%r1352, %r64;
	@%p174 bra 	$L__BB0_152;
	bra.uni 	$L__BB0_151;
$L__BB0_152:
	setp.eq.s32 	%p175, %r60, 0;
	mov.u32 	%r1280, %r1284;
	@%p175 bra 	$L__BB0_78;
	setp.lt.u32 	%p176, %r61, 7;
	@%p176 bra 	$L__BB0_155;
	mul.wide.u32 	%rd192, %r1352, 4;
	add.s64 	%rd193, %rd2, %rd192;
	ld.local.u32 	%r847, [%rd193];
	add.s64 	%rd194, %rd3, %rd192;
	st.local.u32 	[%rd194], %r847;
	ld.local.u32 	%r848, [%rd193+4];
	st.local.u32 	[%rd194+4], %r848;
	ld.local.u32 	%r849, [%rd193+8];
	st.local.u32 	[%rd194+8], %r849;
	ld.local.u32 	%r850, [%rd193+12];
	st.local.u32 	[%rd194+12], %r850;
	ld.local.u32 	%r851, [%rd193+16];
	st.local.u32 	[%rd194+16], %r851;
	ld.local.u32 	%r852, [%rd193+20];
	st.local.u32 	[%rd194+20], %r852;
	ld.local.u32 	%r853, [%rd193+24];
	st.local.u32 	[%rd194+24], %r853;
	ld.local.u32 	%r854, [%rd193+28];
	st.local.u32 	[%rd194+28], %r854;
	add.s32 	%r1352, %r1352, 8;
$L__BB0_155:
	setp.eq.s32 	%p177, %r62, 0;
	mov.u32 	%r1280, %r1284;
	@%p177 bra 	$L__BB0_78;
	setp.lt.u32 	%p178, %r63, 3;
	@%p178 bra 	$L__BB0_158;
	mul.wide.u32 	%rd195, %r1352, 4;
	add.s64 	%rd196, %rd2, %rd195;
	ld.local.u32 	%r855, [%rd196];
	add.s64 	%rd197, %rd3, %rd195;
	st.local.u32 	[%rd197], %r855;
	ld.local.u32 	%r856, [%rd196+4];
	st.local.u32 	[%rd197+4], %r856;
	ld.local.u32 	%r857, [%rd196+8];
	st.local.u32 	[%rd197+8], %r857;
	ld.local.u32 	%r858, [%rd196+12];
	st.local.u32 	[%rd197+12], %r858;
	add.s32 	%r1352, %r1352, 4;
$L__BB0_158:
	setp.eq.s32 	%p179, %r65, 0;
	mov.u32 	%r1280, %r1284;
	@%p179 bra 	$L__BB0_78;
	setp.eq.s32 	%p180, %r65, 1;
	mul.wide.u32 	%rd198, %r1352, 4;
	add.s64 	%rd28, %rd2, %rd198;
	ld.local.u32 	%r859, [%rd28];
	add.s64 	%rd29, %rd3, %rd198;
	st.local.u32 	[%rd29], %r859;
	mov.u32 	%r1280, %r1284;
	@%p180 bra 	$L__BB0_78;
	setp.eq.s32 	%p181, %r65, 2;
	ld.local.u32 	%r860, [%rd28+4];
	st.local.u32 	[%rd29+4], %r860;
	mov.u32 	%r1280, %r1284;
	@%p181 bra 	$L__BB0_78;
	ld.local.u32 	%r861, [%rd28+8];
	st.local.u32 	[%rd29+8], %r861;
	mov.u32 	%r1280, %r1284;
	bra.uni 	$L__BB0_78;
$L__BB0_162:
	setp.lt.u32 	%p119, %r59, 15;
	mov.b32 	%r1355, 0;
	@%p119 bra 	$L__BB0_165;
	mov.b32 	%r1279, 0;
$L__BB0_164:
	.pragma "nounroll";
	mul.wide.u32 	%rd151, %r1279, 4;
	add.s64 	%rd152, %rd2, %rd151;
	ld.local.v4.u32 	{%r666, %r667, %r668, %r669}, [%rd152];
	add.s64 	%rd153, %rd3, %rd151;
	st.local.v4.u32 	[%rd153], {%r666, %r667, %r668, %r669};
	ld.local.v4.u32 	{%r670, %r671, %r672, %r673}, [%rd152+16];
	st.local.v4.u32 	[%rd153+16], {%r670, %r671, %r672, %r673};
	ld.local.v4.u32 	{%r674, %r675, %r676, %r677}, [%rd152+32];
	st.local.v4.u32 	[%rd153+32], {%r674, %r675, %r676, %r677};
	ld.local.v4.u32 	{%r678, %r679, %r680, %r681}, [%rd152+48];
	st.local.v4.u32 	[%rd153+48], {%r678, %r679, %r680, %r681};
	add.s32 	%r1279, %r1279, 16;
	setp.eq.s32 	%p120, %r1279, %r64;
	mov.u32 	%r1355, %r64;
	@%p120 bra 	$L__BB0_165;
	bra.uni 	$L__BB0_164;
$L__BB0_165:
	setp.eq.s32 	%p121, %r60, 0;
	mov.u32 	%r1280, %r1263;
	@%p121 bra 	$L__BB0_57;
	setp.lt.u32 	%p122, %r61, 7;
	@%p122 bra 	$L__BB0_168;
	mul.wide.u32 	%rd154, %r1355, 4;
	add.s64 	%rd155, %rd2, %rd154;
	ld.local.u32 	%r682, [%rd155];
	add.s64 	%rd156, %rd3, %rd154;
	st.local.u32 	[%rd156], %r682;
	ld.local.u32 	%r683, [%rd155+4];
	st.local.u32 	[%rd156+4], %r683;
	ld.local.u32 	%r684, [%rd155+8];
	st.local.u32 	[%rd156+8], %r684;
	ld.local.u32 	%r685, [%rd155+12];
	st.local.u32 	[%rd156+12], %r685;
	ld.local.u32 	%r686, [%rd155+16];
	st.local.u32 	[%rd156+16], %r686;
	ld.local.u32 	%r687, [%rd155+20];
	st.local.u32 	[%rd156+20], %r687;
	ld.local.u32 	%r688, [%rd155+24];
	st.local.u32 	[%rd156+24], %r688;
	ld.local.u32 	%r689, [%rd155+28];
	st.local.u32 	[%rd156+28], %r689;
	add.s32 	%r1355, %r1355, 8;
$L__BB0_168:
	setp.eq.s32 	%p123, %r62, 0;
	mov.u32 	%r1280, %r1263;
	@%p123 bra 	$L__BB0_57;
	setp.lt.u32 	%p124, %r63, 3;
	@%p124 bra 	$L__BB0_171;
	mul.wide.u32 	%rd157, %r1355, 4;
	add.s64 	%rd158, %rd2, %rd157;
	ld.local.u32 	%r690, [%rd158];
	add.s64 	%rd159, %rd3, %rd157;
	st.local.u32 	[%rd159], %r690;
	ld.local.u32 	%r691, [%rd158+4];
	st.local.u32 	[%rd159+4], %r691;
	ld.local.u32 	%r692, [%rd158+8];
	st.local.u32 	[%rd159+8], %r692;
	ld.local.u32 	%r693, [%rd158+12];
	st.local.u32 	[%rd159+12], %r693;
	add.s32 	%r1355, %r1355, 4;
$L__BB0_171:
	setp.eq.s32 	%p125, %r65, 0;
	mov.u32 	%r1280, %r1263;
	@%p125 bra 	$L__BB0_57;
	setp.eq.s32 	%p126, %r65, 1;
	mul.wide.u32 	%rd160, %r1355, 4;
	add.s64 	%rd30, %rd2, %rd160;
	ld.local.u32 	%r694, [%rd30];
	add.s64 	%rd31, %rd3, %rd160;
	st.local.u32 	[%rd31], %r694;
	mov.u32 	%r1280, %r1263;
	@%p126 bra 	$L__BB0_57;
	setp.eq.s32 	%p127, %r65, 2;
	ld.local.u32 	%r695, [%rd30+4];
	st.local.u32 	[%rd31+4], %r695;
	mov.u32 	%r1280, %r1263;
	@%p127 bra 	$L__BB0_57;
	ld.local.u32 	%r696, [%rd30+8];
	st.local.u32 	[%rd31+8], %r696;
	mov.u32 	%r1280, %r1263;
	bra.uni 	$L__BB0_57;
$L__BB0_175:
	setp.lt.u32 	%p65, %r59, 15;
	mov.b32 	%r1358, 0;
	@%p65 bra 	$L__BB0_178;
	add.s64 	%rd350, %rd3, 32;
	add.s64 	%rd349, %rd2, 32;
	mov.u32 	%r1257, %r66;
$L__BB0_177:
	.pragma "nounroll";
	ld.local.v4.u32 	{%r497, %r498, %r499, %r500}, [%rd350+-32];
	st.local.v4.u32 	[%rd349+-32], {%r497, %r498, %r499, %r500};
	ld.local.v4.u32 	{%r501, %r502, %r503, %r504}, [%rd350+-16];
	st.local.v4.u32 	[%rd349+-16], {%r501, %r502, %r503, %r504};
	ld.local.v4.u32 	{%r505, %r506, %r507, %r508}, [%rd350];
	st.local.v4.u32 	[%rd349], {%r505, %r506, %r507, %r508};
	ld.local.v4.u32 	{%r509, %r510, %r511, %r512}, [%rd350+16];
	st.local.v4.u32 	[%rd349+16], {%r509, %r510, %r511, %r512};
	add.s32 	%r1257, %r1257, 16;
	add.s64 	%rd350, %rd350, 64;
	add.s64 	%rd349, %rd349, 64;
	setp.eq.s32 	%p66, %r1257, 0;
	mov.u32 	%r1358, %r64;
	@%p66 bra 	$L__BB0_178;
	bra.uni 	$L__BB0_177;
$L__BB0_178:
	setp.eq.s32 	%p67, %r60, 0;
	mov.u32 	%r1258, %r1280;
	@%p67 bra 	$L__BB0_36;
	setp.lt.u32 	%p68, %r61, 7;
	@%p68 bra 	$L__BB0_181;
	mul.wide.u32 	%rd111, %r1358, 4;
	add.s64 	%rd112, %rd3, %rd111;
	ld.local.u32 	%r513, [%rd112];
	add.s64 	%rd113, %rd2, %rd111;
	st.local.u32 	[%rd113], %r513;
	ld.local.u32 	%r514, [%rd112+4];
	st.local.u32 	[%rd113+4], %r514;
	ld.local.u32 	%r515, [%rd112+8];
	st.local.u32 	[%rd113+8], %r515;
	ld.local.u32 	%r516, [%rd112+12];
	st.local.u32 	[%rd113+12], %r516;
	ld.local.u32 	%r517, [%rd112+16];
	st.local.u32 	[%rd113+16], %r517;
	ld.local.u32 	%r518, [%rd112+20];
	st.local.u32 	[%rd113+20], %r518;
	ld.local.u32 	%r519, [%rd112+24];
	st.local.u32 	[%rd113+24], %r519;
	ld.local.u32 	%r520, [%rd112+28];
	st.local.u32 	[%rd113+28], %r520;
	add.s32 	%r1358, %r1358, 8;
$L__BB0_181:
	setp.eq.s32 	%p69, %r62, 0;
	mov.u32 	%r1258, %r1280;
	@%p69 bra 	$L__BB0_36;
	setp.lt.u32 	%p70, %r63, 3;
	@%p70 bra 	$L__BB0_184;
	mul.wide.u32 	%rd114, %r1358, 4;
	add.s64 	%rd115, %rd3, %rd114;
	ld.local.u32 	%r521, [%rd115];
	add.s64 	%rd116, %rd2, %rd114;
	st.local.u32 	[%rd116], %r521;
	ld.local.u32 	%r522, [%rd115+4];
	st.local.u32 	[%rd116+4], %r522;
	ld.local.u32 	%r523, [%rd115+8];
	st.local.u32 	[%rd116+8], %r523;
	ld.local.u32 	%r524, [%rd115+12];
	st.local.u32 	[%rd116+12], %r524;
	add.s32 	%r1358, %r1358, 4;
$L__BB0_184:
	setp.eq.s32 	%p71, %r65, 0;
	mov.u32 	%r1258, %r1280;
	@%p71 bra 	$L__BB0_36;
	setp.eq.s32 	%p72, %r65, 1;
	mul.wide.u32 	%rd117, %r1358, 4;
	add.s64 	%rd34, %rd3, %rd117;
	ld.local.u32 	%r525, [%rd34];
	add.s64 	%rd35, %rd2, %rd117;
	st.local.u32 	[%rd35], %r525;
	mov.u32 	%r1258, %r1280;
	@%p72 bra 	$L__BB0_36;
	setp.eq.s32 	%p73, %r65, 2;
	ld.local.u32 	%r526, [%rd34+4];
	st.local.u32 	[%rd35+4], %r526;
	mov.u32 	%r1258, %r1280;
	@%p73 bra 	$L__BB0_36;
	ld.local.u32 	%r527, [%rd34+8];
	st.local.u32 	[%rd35+8], %r527;
	mov.u32 	%r1258, %r1280;
	bra.uni 	$L__BB0_36;
$L__BB0_188:
	and.b32  	%r256, %r289, 3;
	setp.lt.u32 	%p58, %r289, 4;
	@%p58 bra 	$L__BB0_191;
	and.b32  	%r257, %r289, 2147483644;
	mov.b32 	%r1363, 0;
	mov.u64 	%rd101, $str$1;
	mov.u64 	%rd103, $str$2;
$L__BB0_190:
	cvta.global.u64 	%rd102, %rd101;
	{ // callseq 2, 0
	.param .b64 param0;
	st.param.b64 	[param0], %rd102;
	.param .b64 param1;
	st.param.b64 	[param1], 0;
	.param .b32 retval0;
	call.uni (retval0), 
	vprintf, 
	(
	param0, 
	param1
	);
	ld.param.b32 	%r471, [retval0];
	} // callseq 2
	min.s32 	%r1258, %r1258, 99999;
	cvta.global.u64 	%rd104, %rd103;
	{ // callseq 3, 0
	.param .b64 param0;
	st.param.b64 	[param0], %rd104;
	.param .b64 param1;
	st.param.b64 	[param1], 0;
	.param .b32 retval0;
	call.uni (retval0), 
	vprintf, 
	(
	param0, 
	param1
	);
	ld.param.b32 	%r473, [retval0];
	} // callseq 3
	{ // callseq 4, 0
	.param .b64 param0;
	st.param.b64 	[param0], %rd102;
	.param .b64 param1;
	st.param.b64 	[param1], 0;
	.param .b32 retval0;
	call.uni (retval0), 
	vprintf, 
	(
	param0, 
	param1
	);
	ld.param.b32 	%r475, [retval0];
	} // callseq 4
	{ // callseq 5, 0
	.param .b64 param0;
	st.param.b64 	[param0], %rd104;
	.param .b64 param1;
	st.param.b64 	[param1], 0;
	.param .b32 retval0;
	call.uni (retval0), 
	vprintf, 
	(
	param0, 
	param1
	);
	ld.param.b32 	%r477, [retval0];
	} // callseq 5
	{ // callseq 6, 0
	.param .b64 param0;
	st.param.b64 	[param0], %rd102;
	.param .b64 param1;
	st.param.b64 	[param1], 0;
	.param .b32 retval0;
	call.uni (retval0), 
	vprintf, 
	(
	param0, 
	param1
	);
	ld.param.b32 	%r479, [retval0];
	} // callseq 6
	{ // callseq 7, 0
	.param .b64 param0;
	st.param.b64 	[param0], %rd104;
	.param .b64 param1;
	st.param.b64 	[param1], 0;
	.param .b32 retval0;
	call.uni (retval0), 
	vprintf, 
	(
	param0, 
	param1
	);
	ld.param.b32 	%r481, [retval0];
	} // callseq 7
	{ // callseq 8, 0
	.param .b64 param0;
	st.param.b64 	[param0], %rd102;
	.param .b64 param1;
	st.param.b64 	[param1], 0;
	.param .b32 retval0;
	call.uni (retval0), 
	vprintf, 
	(
	param0, 
	param1
	);
	ld.param.b32 	%r483, [retval0];
	} // callseq 8
	{ // callseq 9, 0
	.param .b64 param0;
	st.param.b64 	[param0], %rd104;
	.param .b64 param1;
	st.param.b64 	[param1], 0;
	.param .b32 retval0;
	call.uni (retval0), 
	vprintf, 
	(
	param0, 
	param1
	);
	ld.param.b32 	%r485, [retval0];
	} // callseq 9
	add.s32 	%r1363, %r1363, 4;
	setp.ne.s32 	%p59, %r1363, %r257;
	@%p59 bra 	$L__BB0_190;
$L__BB0_191:
	setp.eq.s32 	%p60, %r256, 0;
	@%p60 bra 	$L__BB0_194;
	mov.b32 	%r1367, 0;
	mov.u64 	%rd105, $str$1;
	mov.u64 	%rd107, $str$2;
$L__BB0_193:
	.pragma "nounroll";
	cvta.global.u64 	%rd106, %rd105;
	{ // callseq 10, 0
	.param .b64 param0;
	st.param.b64 	[param0], %rd106;
	.param .b64 param1;
	st.param.b64 	[param1], 0;
	.param .b32 retval0;
	call.uni (retval0), 
	vprintf, 
	(
	param0, 
	param1
	);
	ld.param.b32 	%r488, [retval0];
	} // callseq 10
	min.s32 	%r1258, %r1258, 99999;
	cvta.global.u64 	%rd108, %rd107;
	{ // callseq 11, 0
	.param .b64 param0;
	st.param.b64 	[param0], %rd108;
	.param .b64 param1;
	st.param.b64 	[param1], 0;
	.param .b32 retval0;
	call.uni (retval0), 
	vprintf, 
	(
	param0, 
	param1
	);
	ld.param.b32 	%r490, [retval0];
	} // callseq 11
	add.s32 	%r1367, %r1367, 1;
	setp.ne.s32 	%p61, %r1367, %r256;
	@%p61 bra 	$L__BB0_193;
$L__BB0_194:
	setp.lt.s32 	%p292, %r288, 1;
	mov.u64 	%rd275, $str$4;
	cvta.global.u64 	%rd276, %rd275;
	{ // callseq 15, 0
	.param .b64 param0;
	st.param.b64 	[param0], %rd276;
	.param .b64 param1;
	st.param.b64 	[param1], 0;
	.param .b32 retval0;
	call.uni (retval0), 
	vprintf, 
	(
	param0, 
	param1
	);
	ld.param.b32 	%r1192, [retval0];
	} // callseq 15
	mov.u64 	%rd277, $str$5;
	cvta.global.u64 	%rd278, %rd277;
	{ // callseq 16, 0
	.param .b64 param0;
	st.param.b64 	[param0], %rd278;
	.param .b64 param1;
	st.param.b64 	[param1], 0;
	.param .b32 retval0;
	call.uni (retval0), 
	vprintf, 
	(
	param0, 
	param1
	);
	ld.param.b32 	%r1194, [retval0];
	} // callseq 16
	cvta.to.global.u64 	%rd279, %rd45;
	mul.wide.s32 	%rd280, %r1, 16;
	add.s64 	%rd36, %rd279, %rd280;
	st.global.u32 	[%rd36], %r1258;
	add.u64 	%rd281, %SP, 320;
	add.u64 	%rd282, %SPL, 320;
	st.local.u32 	[%rd282], %r1258;
	mov.u64 	%rd283, $str$6;
	cvta.global.u64 	%rd284, %rd283;
	{ // callseq 17, 0
	.param .b64 param0;
	st.param.b64 	[param0], %rd284;
	.param .b64 param1;
	st.param.b64 	[param1], %rd281;
	.param .b32 retval0;
	call.uni (retval0), 
	vprintf, 
	(
	param0, 
	param1
	);
	ld.param.b32 	%r1196, [retval0];
	} // callseq 17
	@%p292 bra 	$L__BB0_207;
	add.s32 	%r1199, %r288, -1;
	and.b32  	%r273, %r288, 15;
	setp.lt.u32 	%p293, %r1199, 15;
	mov.b32 	%r1371, 0;
	@%p293 bra 	$L__BB0_198;
	and.b32  	%r1371, %r288, 2147483632;
	neg.s32 	%r1369, %r1371;
	add.s64 	%rd351, %rd2, 48;
	mov.b64 	%rd352, 0;
$L__BB0_197:
	.pragma "nounroll";
	ld.local.v4.u32 	{%r1200, %r1201, %r1202, %r1203}, [%rd351+-48];
	ld.global.u64 	%rd286, [%rd36+8];
	add.s64 	%rd287, %rd286, %rd352;
	st.u32 	[%rd287], %r1200;
	ld.global.u64 	%rd288, [%rd36+8];
	add.s64 	%rd289, %rd288, %rd352;
	st.u32 	[%rd289+4], %r1201;
	ld.global.u64 	%rd290, [%rd36+8];
	add.s64 	%rd291, %rd290, %rd352;
	st.u32 	[%rd291+8], %r1202;
	ld.global.u64 	%rd292, [%rd36+8];
	add.s64 	%rd293, %rd292, %rd352;
	st.u32 	[%rd293+12], %r1203;
	ld.local.v4.u32 	{%r1204, %r1205, %r1206, %r1207}, [%rd351+-32];
	ld.global.u64 	%rd294, [%rd36+8];
	add.s64 	%rd295, %rd294, %rd352;
	st.u32 	[%rd295+16], %r1204;
	ld.global.u64 	%rd296, [%rd36+8];
	add.s64 	%rd297, %rd296, %rd352;
	st.u32 	[%rd297+20], %r1205;
	ld.global.u64 	%rd298, [%rd36+8];
	add.s64 	%rd299, %rd298, %rd352;
	st.u32 	[%rd299+24], %r1206;
	ld.global.u64 	%rd300, [%rd36+8];
	add.s64 	%rd301, %rd300, %rd352;
	st.u32 	[%rd301+28], %r1207;
	ld.local.v4.u32 	{%r1208, %r1209, %r1210, %r1211}, [%rd351+-16];
	ld.global.u64 	%rd302, [%rd36+8];
	add.s64 	%rd303, %rd302, %rd352;
	st.u32 	[%rd303+32], %r1208;
	ld.global.u64 	%rd304, [%rd36+8];
	add.s64 	%rd305, %rd304, %rd352;
	st.u32 	[%rd305+36], %r1209;
	ld.global.u64 	%rd306, [%rd36+8];
	add.s64 	%rd307, %rd306, %rd352;
	st.u32 	[%rd307+40], %r1210;
	ld.global.u64 	%rd308, [%rd36+8];
	add.s64 	%rd309, %rd308, %rd352;
	st.u32 	[%rd309+44], %r1211;
	ld.local.v4.u32 	{%r1212, %r1213, %r1214, %r1215}, [%rd351];
	ld.global.u64 	%rd310, [%rd36+8];
	add.s64 	%rd311, %rd310, %rd352;
	st.u32 	[%rd311+48], %r1212;
	ld.global.u64 	%rd312, [%rd36+8];
	add.s64 	%rd313, %rd312, %rd352;
	st.u32 	[%rd313+52], %r1213;
	ld.global.u64 	%rd314, [%rd36+8];
	add.s64 	%rd315, %rd314, %rd352;
	st.u32 	[%rd315+56], %r1214;
	ld.global.u64 	%rd316, [%rd36+8];
	add.s64 	%rd317, %rd316, %rd352;
	st.u32 	[%rd317+60], %r1215;
	add.s32 	%r1369, %r1369, 16;
	add.s64 	%rd352, %rd352, 64;
	add.s64 	%rd351, %rd351, 64;
	setp.ne.s32 	%p294, %r1369, 0;
	@%p294 bra 	$L__BB0_197;
$L__BB0_198:
	setp.eq.s32 	%p295, %r273, 0;
	@%p295 bra 	$L__BB0_207;
	and.b32  	%r279, %r288, 7;
	setp.lt.u32 	%p296, %r273, 8;
	@%p296 bra 	$L__BB0_201;
	mul.wide.u32 	%rd318, %r1371, 4;
	add.s64 	%rd319, %rd2, %rd318;
	ld.local.u32 	%r1216, [%rd319];
	ld.global.u64 	%rd320, [%rd36+8];
	add.s64 	%rd321, %rd320, %rd318;
	st.u32 	[%rd321], %r1216;
	ld.local.u32 	%r1217, [%rd319+4];
	ld.global.u64 	%rd322, [%rd36+8];
	add.s64 	%rd323, %rd322, %rd318;
	st.u32 	[%rd323+4], %r1217;
	ld.local.u32 	%r1218, [%rd319+8];
	ld.global.u64 	%rd324, [%rd36+8];
	add.s64 	%rd325, %rd324, %rd318;
	st.u32 	[%rd325+8], %r1218;
	ld.local.u32 	%r1219, [%rd319+12];
	ld.global.u64 	%rd326, [%rd36+8];
	add.s64 	%rd327, %rd326, %rd318;
	st.u32 	[%rd327+12], %r1219;
	ld.local.u32 	%r1220, [%rd319+16];
	ld.global.u64 	%rd328, [%rd36+8];
	add.s64 	%rd329, %rd328, %rd318;
	st.u32 	[%rd329+16], %r1220;
	ld.local.u32 	%r1221, [%rd319+20];
	ld.global.u64 	%rd330, [%rd36+8];
	add.s64 	%rd331, %rd330, %rd318;
	st.u32 	[%rd331+20], %r1221;
	ld.local.u32 	%r1222, [%rd319+24];
	ld.global.u64 	%rd332, [%rd36+8];
	add.s64 	%rd333, %rd332, %rd318;
	st.u32 	[%rd333+24], %r1222;
	ld.local.u32 	%r1223, [%rd319+28];
	ld.global.u64 	%rd334, [%rd36+8];
	add.s64 	%rd335, %rd334, %rd318;
	st.u32 	[%rd335+28], %r1223;
	add.s32 	%r1371, %r1371, 8;
$L__BB0_201:
	setp.eq.s32 	%p297, %r279, 0;
	@%p297 bra 	$L__BB0_207;
	and.b32  	%r282, %r288, 3;
	setp.lt.u32 	%p298, %r279, 4;
	@%p298 bra 	$L__BB0_204;
	mul.wide.u32 	%rd336, %r1371, 4;
	add.s64 	%rd337, %rd2, %rd336;
	ld.local.u32 	%r1224, [%rd337];
	ld.global.u64 	%rd338, [%rd36+8];
	add.s64 	%rd339, %rd338, %rd336;
	st.u32 	[%rd339], %r1224;
	ld.local.u32 	%r1225, [%rd337+4];
	ld.global.u64 	%rd340, [%rd36+8];
	add.s64 	%rd341, %rd340, %rd336;
	st.u32 	[%rd341+4], %r1225;
	ld.local.u32 	%r1226, [%rd337+8];
	ld.global.u64 	%rd342, [%rd36+8];
	add.s64 	%rd343, %rd342, %rd336;
	st.u32 	[%rd343+8], %r1226;
	ld.local.u32 	%r1227, [%rd337+12];
	ld.global.u64 	%rd344, [%rd36+8];
	add.s64 	%rd345, %rd344, %rd336;
	st.u32 	[%rd345+12], %r1227;
	add.s32 	%r1371, %r1371, 4;
$L__BB0_204:
	setp.eq.s32 	%p299, %r282, 0;
	@%p299 bra 	$L__BB0_207;
	mul.wide.u32 	%rd353, %r1371, 4;
	neg.s32 	%r1373, %r282;
$L__BB0_206:
	.pragma "nounroll";
	add.s64 	%rd346, %rd2, %rd353;
	ld.local.u32 	%r1228, [%rd346];
	ld.global.u64 	%rd347, [%rd36+8];
	add.s64 	%rd348, %rd347, %rd353;
	st.u32 	[%rd348], %r1228;
	add.s64 	%rd353, %rd353, 4;
	add.s32 	%r1373, %r1373, 1;
	setp.ne.s32 	%p300, %r1373, 0;
	@%p300 bra 	$L__BB0_206;
$L__BB0_207:
	ret;
$L__BB0_208:
	mov.u64 	%rd49, $str;
	cvta.global.u64 	%rd50, %rd49;
	{ // callseq 0, 0
	.param .b64 param0;
	st.param.b64 	[param0], %rd50;
	.param .b64 param1;
	st.param.b64 	[param1], 0;
	.param .b32 retval0;
	call.uni (retval0), 
	vprintf, 
	(
	param0, 
	param1
	);
	ld.param.b32 	%r294, [retval0];
	} // callseq 0
	mov.b32 	%r1360, 0;
	mov.u32 	%r1258, %r1360;
$L__BB0_209:
	mul.lo.s32 	%r296, %r1360, 600;
	sub.s32 	%r297, %r296, %r288;
	add.s32 	%r298, %r297, 600;
	setp.lt.s32 	%p3, %r296, %r298;
	selp.b32 	%r299, 0, 999, %p3;
	add.s32 	%r1258, %r299, %r1258;
	add.s32 	%r1360, %r1360, 1;
	setp.eq.s32 	%p4, %r1360, 20;
	@%p4 bra 	$L__BB0_32;
	bra.uni 	$L__BB0_209;

}


// ===== COMPILED SASS (sm_100) =====

	.target	sm_100

	.elftype	@"ET_EXEC"


//--------------------- .note.nv.tkinfo           --------------------------
	.section	.note.nv.tkinfo,"",@"SHT_NOTE"
	.sectionflags	@"SHF_NOTE_NV_TKINFO"
	.tkinfo
        /*0018*/ 	.word	0x00000002
        /*0030*/ 	.string	""
        /*0030*/ 	.string	"ptxas"
        /*0030*/ 	.string	"Cuda compilation tools, release 13.0, V13.0.88"
        /*0030*/ 	.string	"Build cuda_13.0.r13.0/compiler.36424714_0"
        /*0030*/ 	.string	"-arch sm_100 -m 64 "



//--------------------- .note.nv.cuinfo           --------------------------
	.section	.note.nv.cuinfo,"",@"SHT_NOTE"
	.sectionflags	@"SHF_NOTE_NV_CUINFO"
        /*0018*/ 	.short	0x0002
        /*001a*/ 	.short	0x0064
        /*001c*/ 	.short	0x0082
	.zero		2


//--------------------- .nv.info                  --------------------------
	.section	.nv.info,"",@"SHT_CUDA_INFO"
	.align	4


	//----- nvinfo : EIATTR_REGCOUNT
	.align		4
        /*0000*/ 	.byte	0x04, 0x2f
        /*0002*/ 	.short	(.L_8 - .L_7)
	.align		4
.L_7:
        /*0004*/ 	.word	index@(_Z15patternBarchingPKiiiP5MOTIF)
        /*0008*/ 	.word	0x00000020


	//----- nvinfo : EIATTR_FRAME_SIZE
	.align		4
.L_8:
        /*000c*/ 	.byte	0x04, 0x11
        /*000e*/ 	.short	(.L_10 - .L_9)
	.align		4
.L_9:
        /*0010*/ 	.word	index@(_Z15patternBarchingPKiiiP5MOTIF)
        /*0014*/ 	.word	0x00000150


	//----- nvinfo : EIATTR_MIN_STACK_SIZE
	.align		4
.L_10:
        /*0018*/ 	.byte	0x04, 0x12
        /*001a*/ 	.short	(.L_12 - .L_11)
	.align		4
.L_11:
        /*001c*/ 	.word	index@(_Z15patternBarchingPKiiiP5MOTIF)
        /*0020*/ 	.word	0x00000150
.L_12:


//--------------------- .nv.compat                --------------------------
	.section	.nv.compat,"",@"SHT_CUDA_COMPAT_INFO"
	.align	4
        /*0000*/ 	.byte	0x02, 0x09, 0x00, 0x00, 0x02, 0x02, 0x01, 0x00, 0x02, 0x05, 0x05, 0x00, 0x03, 0x07, 0x01, 0x01
        /*0010*/ 	.byte	0x02, 0x03, 0x00, 0x00, 0x02, 0x06, 0x01, 0x00, 0x04, 0x0b, 0x08, 0x00, 0x09, 0x00, 0x00, 0x00
        /*0020*/ 	.byte	0x00, 0x00, 0x00, 0x00


//--------------------- .nv.info._Z15patternBarchingPKiiiP5MOTIF --------------------------
	.section	.nv.info._Z15patternBarchingPKiiiP5MOTIF,"",@"SHT_CUDA_INFO"
	.sectionflags	@""
	.align	4


	//----- nvinfo : EIATTR_CUDA_API_VERSION
	.align		4
        /*0000*/ 	.byte	0x04, 0x37
        /*0002*/ 	.short	(.L_14 - .L_13)
.L_13:
        /*0004*/ 	.word	0x00000082


	//----- nvinfo : EIATTR_KPARAM_INFO
	.align		4
.L_14:
        /*0008*/ 	.byte	0x04, 0x17
        /*000a*/ 	.short	(.L_16 - .L_15)
.L_15:
        /*000c*/ 	.word	0x00000000
        /*0010*/ 	.short	0x0003
        /*0012*/ 	.short	0x0010
        /*0014*/ 	.byte	0x00, 0xf5, 0x21, 0x00


	//----- nvinfo : EIATTR_KPARAM_INFO
	.align		4
.L_16:
        /*0018*/ 	.byte	0x04, 0x17
        /*001a*/ 	.short	(.L_18 - .L_17)
.L_17:
        /*001c*/ 	.word	0x00000000
        /*0020*/ 	.short	0x0002
        /*0022*/ 	.short	0x000c
        /*0024*/ 	.byte	0x00, 0xf0, 0x11, 0x00


	//----- nvinfo : EIATTR_KPARAM_INFO
	.align		4
.L_18:
        /*0028*/ 	.byte	0x04, 0x17
        /*002a*/ 	.short	(.L_20 - .L_19)
.L_19:
        /*002c*/ 	.word	0x00000000
        /*0030*/ 	.short	0x0001
        /*0032*/ 	.short	0x0008
        /*0034*/ 	.byte	0x00, 0xf0, 0x11, 0x00


	//----- nvinfo : EIATTR_KPARAM_INFO
	.align		4
.L_20:
        /*0038*/ 	.byte	0x04, 0x17
        /*003a*/ 	.short	(.L_22 - .L_21)
.L_21:
        /*003c*/ 	.word	0x00000000
        /*0040*/ 	.short	0x0000
        /*0042*/ 	.short	0x0000
        /*0044*/ 	.byte	0x00, 0xf5, 0x21, 0x00


	//----- nvinfo : EIATTR_SPARSE_MMA_MASK
	.align		4
.L_22:
        /*0048*/ 	.byte	0x03, 0x50
        /*004a*/ 	.short	0x0000


	//----- nvinfo : EIATTR_MAXREG_COUNT
	.align		4
        /*004c*/ 	.byte	0x03, 0x1b
        /*004e*/ 	.short	0x00ff


	//----- nvinfo : EIATTR_EXTERNS
	.align		4
        /*0050*/ 	.byte	0x04, 0x0f
        /*0052*/ 	.short	(.L_24 - .L_23)


	//   ....[0]....
	.align		4
.L_23:
        /*0054*/ 	.word	index@(vprintf)


	//----- nvinfo : EIATTR_MERCURY_ISA_VERSION
	.align		4
.L_24:
        /*0058*/ 	.byte	0x03, 0x5f
        /*005a*/ 	.short	0x0101


	//----- nvinfo : EIATTR_VRC_CTA_INIT_COUNT
	.align		4
        /*005c*/ 	.byte	0x02, 0x4a
	.zero		1
	.zero		1


	//----- nvinfo : EIATTR_SYSCALL_OFFSETS
	.align		4
        /*0060*/ 	.byte	0x04, 0x46
        /*0062*/ 	.short	(.L_26 - .L_25)


	//   ....[0]....
.L_25:
        /*0064*/ 	.word	0x00000810


	//   ....[1]....
        /*0068*/ 	.word	0x000016b0


	//   ....[2]....
        /*006c*/ 	.word	0x00001d30


	//   ....[3]....
        /*0070*/ 	.word	0x00002340


	//   ....[4]....
        /*0074*/ 	.word	0x000023e0


	//   ....[5]....
        /*0078*/ 	.word	0x00007520


	//   ....[6]....
        /*007c*/ 	.word	0x000075a0


	//   ....[7]....
        /*0080*/ 	.word	0x00007610


	//   ....[8]....
        /*0084*/ 	.word	0x00007680


	//   ....[9]....
        /*0088*/ 	.word	0x000076f0


	//   ....[10]....
        /*008c*/ 	.word	0x00007760


	//   ....[11]....
        /*0090*/ 	.word	0x000077d0


	//   ....[12]....
        /*0094*/ 	.word	0x00007840


	//   ....[13]....
        /*0098*/ 	.word	0x00007950


	//   ....[14]....
        /*009c*/ 	.word	0x000079d0


	//   ....[15]....
        /*00a0*/ 	.word	0x00007ab0


	//   ....[16]....
        /*00a4*/ 	.word	0x00007b20


	//   ....[17]....
        /*00a8*/ 	.word	0x00007bf0


	//----- nvinfo : EIATTR_EXIT_INSTR_OFFSETS
	.align		4
.L_26:
        /*00ac*/ 	.byte	0x04, 0x1c
        /*00ae*/ 	.short	(.L_28 - .L_27)


	//   ....[0]....
.L_27:
        /*00b0*/ 	.word	0x000000a0


	//   ....[1]....
        /*00b4*/ 	.word	0x00007c10


	//   ....[2]....
        /*00b8*/ 	.word	0x000081a0


	//   ....[3]....
        /*00bc*/ 	.word	0x00008410


	//   ....[4]....
        /*00c0*/ 	.word	0x00008580


	//   ....[5]....
        /*00c4*/ 	.word	0x00008680


	//----- nvinfo : EIATTR_CRS_STACK_SIZE
	.align		4
.L_28:
        /*00c8*/ 	.byte	0x04, 0x1e
        /*00ca*/ 	.short	(.L_30 - .L_29)
.L_29:
        /*00cc*/ 	.word	0x00000000


	//----- nvinfo : EIATTR_CBANK_PARAM_SIZE
	.align		4
.L_30:
        /*00d0*/ 	.byte	0x03, 0x19
        /*00d2*/ 	.short	0x0018


	//----- nvinfo : EIATTR_PARAM_CBANK
	.align		4
        /*00d4*/ 	.byte	0x04, 0x0a
        /*00d6*/ 	.short	(.L_32 - .L_31)
	.align		4
.L_31:
        /*00d8*/ 	.word	index@(.nv.constant0._Z15patternBarchingPKiiiP5MOTIF)
        /*00dc*/ 	.short	0x0380
        /*00de*/ 	.short	0x0018


	//----- nvinfo : EIATTR_SW_WAR
	.align		4
.L_32:
        /*00e0*/ 	.byte	0x04, 0x36
        /*00e2*/ 	.short	(.L_34 - .L_33)
.L_33:
        /*00e4*/ 	.word	0x00000008
.L_34:


//--------------------- .nv.callgraph             --------------------------
	.section	.nv.callgraph,"",@"SHT_CUDA_CALLGRAPH"
	.align	4
	.sectionentsize	8
	.align		4
        /*0000*/ 	.word	0x00000000
	.align		4
        /*0004*/ 	.word	0xffffffff
	.align		4
        /*0008*/ 	.word	index@(_Z15patternBarchingPKiiiP5MOTIF)
	.align		4
        /*000c*/ 	.word	index@(vprintf)
	.align		4
        /*0010*/ 	.word	0x00000000
	.align		4
        /*0014*/ 	.word	0xfffffffe
	.align		4
        /*0018*/ 	.word	0x00000000
	.align		4
        /*001c*/ 	.word	0xfffffffd
	.align		4
        /*0020*/ 	.word	0x00000000
	.align		4
        /*0024*/ 	.word	0xfffffffc


//--------------------- .nv.constant4             --------------------------
	.section	.nv.constant4,"a",@progbits
	.align	8
	.align		8
.nv.constant4:
        /*0000*/ 	.dword	vprintf
	.align		8
        /*0008*/ 	.dword	$str
	.align		8
        /*0010*/ 	.dword	$str$1
	.align		8
        /*0018*/ 	.dword	$str$2
	.align		8
        /*0020*/ 	.dword	$str$3
	.align		8
        /*0028*/ 	.dword	$str$4
	.align		8
        /*0030*/ 	.dword	$str$5
	.align		8
        /*0038*/ 	.dword	$str$6


//--------------------- .text._Z15patternBarchingPKiiiP5MOTIF --------------------------
	.section	.text._Z15patternBarchingPKiiiP5MOTIF,"ax",@progbits
	.align	128
        .global         _Z15patternBarchingPKiiiP5MOTIF
        .type           _Z15patternBarchingPKiiiP5MOTIF,@function
        .size           _Z15patternBarchingPKiiiP5MOTIF,(.L_x_141 - _Z15patternBarchingPKiiiP5MOTIF)
        .other          _Z15patternBarchingPKiiiP5MOTIF,@"STO_CUDA_ENTRY STV_DEFAULT"
_Z15patternBarchingPKiiiP5MOTIF:
.text._Z15patternBarchingPKiiiP5MOTIF:
[----:B------:R-:W0:Y:S01]  /*0000*/  LDC R1, c[0x0][0x37c] ;  /* 0x0000df00ff017b82 */ /* 0x000e220000000800 */
[----:B------:R-:W1:Y:S07]  /*0010*/  S2R R2, SR_CTAID.X ;  /* 0x0000000000027919 */ /* 0x000e6e0000002500 */
[----:B------:R-:W2:Y:S01]  /*0020*/  LDC R3, c[0x0][0x388] ;  /* 0x0000e200ff037b82 */ /* 0x000ea20000000800 */
[----:B------:R-:W3:Y:S01]  /*0030*/  LDCU UR38, c[0x0][0x2fc] ;  /* 0x00005f80ff2677ac */ /* 0x000ee20008000800 */
[----:B0-----:R-:W-:Y:S01]  /*0040*/  VIADD R1, R1, 0xfffffeb0 ;  /* 0xfffffeb001017836 */ /* 0x001fe20000000000 */
[----:B------:R-:W1:Y:S01]  /*0050*/  S2R R5, SR_TID.X ;  /* 0x0000000000057919 */ /* 0x000e620000002100 */
[----:B------:R-:W1:Y:S01]  /*0060*/  LDCU UR4, c[0x0][0x360] ;  /* 0x00006c00ff0477ac */ /* 0x000e620008000800 */
[----:B--2---:R-:W-:Y:S01]  /*0070*/  IADD3 R16, PT, PT, -R3, 0x258, RZ ;  /* 0x0000025803107810 */ /* 0x004fe20007ffe1ff */
[----:B-1----:R-:W-:-:S05]  /*0080*/  IMAD R2, R2, UR4, R5 ;  /* 0x0000000402027c24 */ /* 0x002fca000f8e0205 */
[----:B------:R-:W-:-:S13]  /*0090*/  ISETP.GE.AND P0, PT, R2, R16, PT ;  /* 0x000000100200720c */ /* 0x000fda0003f06270 */
[----:B---3--:R-:W-:Y:S05]  /*00a0*/  @P0 EXIT ;  /* 0x000000000000094d */ /* 0x008fea0003800000 */
[----:B------:R-:W-:Y:S01]  /*00b0*/  ISETP.GE.AND P0, PT, R3, 0x1, PT ;  /* 0x000000010300780c */ /* 0x000fe20003f06270 */
[----:B------:R-:W0:-:S12]  /*00c0*/  LDCU.64 UR36, c[0x0][0x358] ;  /* 0x00006b00ff2477ac */ /* 0x000e180008000a00 */
[----:B------:R-:W-:Y:S05]  /*00d0*/  @!P0 BRA `(.L_x_0) ;  /* 0x0000001400588947 */ /* 0x000fea0003800000 */
[C---:B------:R-:W-:Y:S01]  /*00e0*/  VIADD R18, R3.reuse, 0xffffffff ;  /* 0xffffffff03127836 */ /* 0x040fe20000000000 */
[----:B------:R-:W-:Y:S01]  /*00f0*/  LOP3.LUT R17, R3, 0xf, RZ, 0xc0, !PT ;  /* 0x0000000f03117812 */ /* 0x000fe200078ec0ff */
[----:B------:R-:W-:-:S03]  /*0100*/  IMAD.MOV.U32 R0, RZ, RZ, RZ ;  /* 0x000000ffff007224 */ /* 0x000fc600078e00ff */
[----:B------:R-:W-:Y:S02]  /*0110*/  ISETP.GE.U32.AND P0, PT, R18, 0xf, PT ;  /* 0x0000000f1200780c */ /* 0x000fe40003f06070 */
[----:B------:R-:W-:-:S11]  /*0120*/  ISETP.NE.AND P1, PT, R17, RZ, PT ;  /* 0x000000ff1100720c */ /* 0x000fd60003f25270 */
[----:B------:R-:W-:Y:S05]  /*0130*/  @!P0 BRA `(.L_x_1) ;  /* 0x0000000000848947 */ /* 0x000fea0003800000 */
[----:B------:R-:W-:Y:S01]  /*0140*/  LOP3.LUT R0, R3, 0x7ffffff0, RZ, 0xc0, !PT ;  /* 0x7ffffff003007812 */ /* 0x000fe200078ec0ff */
[----:B------:R-:W-:-:S07]  /*0150*/  IMAD.MOV.U32 R19, RZ, RZ, RZ ;  /* 0x000000ffff137224 */ /* 0x000fce00078e00ff */
.L_x_2:
[----:B-1----:R-:W1:Y:S01]  /*0160*/  LDC.64 R24, c[0x0][0x380] ;  /* 0x0000e000ff187b82 */ /* 0x002e620000000a00 */
[----:B------:R-:W-:-:S04]  /*0170*/  IMAD.IADD R5, R2, 0x1, R19 ;  /* 0x0000000102057824 */ /* 0x000fc800078e0213 */
[----:B-1----:R-:W-:-:S05]  /*0180*/  IMAD.WIDE R24, R5, 0x4, R24 ;  /* 0x0000000405187825 */ /* 0x002fca00078e0218 */
[----:B0-----:R-:W2:Y:S04]  /*0190*/  LDG.E R4, desc[UR36][R24.64] ;  /* 0x0000002418047981 */ /* 0x001ea8000c1e1900 */
[----:B------:R-:W2:Y:S04]  /*01a0*/  LDG.E R5, desc[UR36][R24.64+0x4] ;  /* 0x0000042418057981 */ /* 0x000ea8000c1e1900 */
[----:B------:R-:W2:Y:S04]  /*01b0*/  LDG.E R6, desc[UR36][R24.64+0x8] ;  /* 0x0000082418067981 */ /* 0x000ea8000c1e1900 */
[----:B------:R-:W2:Y:S04]  /*01c0*/  LDG.E R7, desc[UR36][R24.64+0xc] ;  /* 0x00000c2418077981 */ /* 0x000ea8000c1e1900 */
[----:B------:R-:W3:Y:S04]  /*01d0*/  LDG.E R8, desc[UR36][R24.64+0x10] ;  /* 0x0000102418087981 */ /* 0x000ee8000c1e1900 */
[----:B------:R-:W3:Y:S04]  /*01e0*/  LDG.E R9, desc[UR36][R24.64+0x14] ;  /* 0x0000142418097981 */ /* 0x000ee8000c1e1900 */
[----:B------:R-:W3:Y:S04]  /*01f0*/  LDG.E R10, desc[UR36][R24.64+0x18] ;  /* 0x00001824180a7981 */ /* 0x000ee8000c1e1900 */
[----:B------:R-:W3:Y:S04]  /*0200*/  LDG.E R11, desc[UR36][R24.64+0x1c] ;  /* 0x00001c24180b7981 */ /* 0x000ee8000c1e1900 */
[----:B------:R-:W4:Y:S04]  /*0210*/  LDG.E R12, desc[UR36][R24.64+0x20] ;  /* 0x00002024180c7981 */ /* 0x000f28000c1e1900 */
[----:B------:R-:W4:Y:S04]  /*0220*/  LDG.E R13, desc[UR36][R24.64+0x24] ;  /* 0x00002424180d7981 */ /* 0x000f28000c1e1900 */
[----:B------:R-:W4:Y:S04]  /*0230*/  LDG.E R14, desc[UR36][R24.64+0x28] ;  /* 0x00002824180e7981 */ /* 0x000f28000c1e1900 */
[----:B------:R-:W4:Y:S04]  /*0240*/  LDG.E R15, desc[UR36][R24.64+0x2c] ;  /* 0x00002c24180f7981 */ /* 0x000f28000c1e1900 */
[----:B------:R-:W5:Y:S04]  /*0250*/  LDG.E R20, desc[UR36][R24.64+0x30] ;  /* 0x0000302418147981 */ /* 0x000f68000c1e1900 */
[----:B------:R-:W5:Y:S04]  /*0260*/  LDG.E R21, desc[UR36][R24.64+0x34] ;  /* 0x0000342418157981 */ /* 0x000f68000c1e1900 */
[----:B------:R-:W5:Y:S04]  /*0270*/  LDG.E R22, desc[UR36][R24.64+0x38] ;  /* 0x0000382418167981 */ /* 0x000f68000c1e1900 */
[----:B------:R-:W5:Y:S01]  /*0280*/  LDG.E R23, desc[UR36][R24.64+0x3c] ;  /* 0x00003c2418177981 */ /* 0x000f62000c1e1900 */
[C---:B------:R-:W-:Y:S01]  /*0290*/  LEA R26, R19.reuse, R1, 0x2 ;  /* 0x00000001131a7211 */ /* 0x040fe200078e10ff */
[----:B------:R-:W-:-:S05]  /*02a0*/  VIADD R19, R19, 0x10 ;  /* 0x0000001013137836 */ /* 0x000fca0000000000 */
[----:B------:R-:W-:Y:S01]  /*02b0*/  ISETP.NE.AND P0, PT, R19, R0, PT ;  /* 0x000000001300720c */ /* 0x000fe20003f05270 */
[----:B--2---:R1:W-:Y:S04]  /*02c0*/  STL.128 [R26], R4 ;  /* 0x000000041a007387 */ /* 0x0043e80000100c00 */
[----:B------:R1:W-:Y:S04]  /*02d0*/  STL.128 [R26+0xa0], R4 ;  /* 0x0000a0041a007387 */ /* 0x0003e80000100c00 */
[----:B---3--:R1:W-:Y:S04]  /*02e0*/  STL.128 [R26+0x10], R8 ;  /* 0x000010081a007387 */ /* 0x0083e80000100c00 */
[----:B------:R1:W-:Y:S04]  /*02f0*/  STL.128 [R26+0xb0], R8 ;  /* 0x0000b0081a007387 */ /* 0x0003e80000100c00 */
[----:B----4-:R1:W-:Y:S04]  /*0300*/  STL.128 [R26+0x20], R12 ;  /* 0x0000200c1a007387 */ /* 0x0103e80000100c00 */
[----:B------:R1:W-:Y:S04]  /*0310*/  STL.128 [R26+0xc0], R12 ;  /* 0x0000c00c1a007387 */ /* 0x0003e80000100c00 */
[----:B-----5:R1:W-:Y:S04]  /*0320*/  STL.128 [R26+0x30], R20 ;  /* 0x000030141a007387 */ /* 0x0203e80000100c00 */
[----:B------:R1:W-:Y:S01]  /*0330*/  STL.128 [R26+0xd0], R20 ;  /* 0x0000d0141a007387 */ /* 0x0003e20000100c00 */
[----:B------:R-:W-:Y:S05]  /*0340*/  @P0 BRA `(.L_x_2) ;  /* 0xfffffffc00840947 */ /* 0x000fea000383ffff */
.L_x_1:
[----:B------:R-:W-:Y:S05]  /*0350*/  @!P1 BRA `(.L_x_3) ;  /* 0x0000000400109947 */ /* 0x000fea0003800000 */
[----:B------:R-:W-:Y:S02]  /*0360*/  ISETP.GE.U32.AND P0, PT, R17, 0x8, PT ;  /* 0x000000081100780c */ /* 0x000fe40003f06070 */
[----:B-1----:R-:W-:-:S04]  /*0370*/  LOP3.LUT R9, R3, 0x7, RZ, 0xc0, !PT ;  /* 0x0000000703097812 */ /* 0x002fc800078ec0ff */
[----:B------:R-:W-:-:S07]  /*0380*/  ISETP.NE.AND P1, PT, R9, RZ, PT ;  /* 0x000000ff0900720c */ /* 0x000fce0003f25270 */
[----:B------:R-:W-:Y:S06]  /*0390*/  @!P0 BRA `(.L_x_4) ;  /* 0x0000000000748947 */ /* 0x000fec0003800000 */
[----:B------:R-:W1:Y:S01]  /*03a0*/  LDC.64 R4, c[0x0][0x380] ;  /* 0x0000e000ff047b82 */ /* 0x000e620000000a00 */
[----:B------:R-:W-:-:S04]  /*03b0*/  IMAD.IADD R7, R2, 0x1, R0 ;  /* 0x0000000102077824 */ /* 0x000fc800078e0200 */
[----:B-1----:R-:W-:-:S05]  /*03c0*/  IMAD.WIDE R4, R7, 0x4, R4 ;  /* 0x0000000407047825 */ /* 0x002fca00078e0204 */
[----:B0-----:R-:W2:Y:S04]  /*03d0*/  LDG.E R6, desc[UR36][R4.64] ;  /* 0x0000002404067981 */ /* 0x001ea8000c1e1900 */
[----:B------:R-:W3:Y:S04]  /*03e0*/  LDG.E R8, desc[UR36][R4.64+0x4] ;  /* 0x0000042404087981 */ /* 0x000ee8000c1e1900 */
[----:B------:R-:W4:Y:S04]  /*03f0*/  LDG.E R10, desc[UR36][R4.64+0x8] ;  /* 0x00000824040a7981 */ /* 0x000f28000c1e1900 */
[----:B------:R-:W5:Y:S04]  /*0400*/  LDG.E R12, desc[UR36][R4.64+0xc] ;  /* 0x00000c24040c7981 */ /* 0x000f68000c1e1900 */
[----:B------:R-:W5:Y:S04]  /*0410*/  LDG.E R14, desc[UR36][R4.64+0x10] ;  /* 0x00001024040e7981 */ /* 0x000f68000c1e1900 */
[----:B------:R-:W5:Y:S04]  /*0420*/  LDG.E R20, desc[UR36][R4.64+0x14] ;  /* 0x0000142404147981 */ /* 0x000f68000c1e1900 */
[----:B------:R-:W5:Y:S04]  /*0430*/  LDG.E R22, desc[UR36][R4.64+0x18] ;  /* 0x0000182404167981 */ /* 0x000f68000c1e1900 */
[----:B------:R-:W5:Y:S01]  /*0440*/  LDG.E R24, desc[UR36][R4.64+0x1c] ;  /* 0x00001c2404187981 */ /* 0x000f62000c1e1900 */
[----:B------:R-:W-:-:S02]  /*0450*/  IMAD R7, R0, 0x4, R1 ;  /* 0x0000000400077824 */ /* 0x000fc400078e0201 */
[----:B------:R-:W-:-:S03]  /*0460*/  VIADD R0, R0, 0x8 ;  /* 0x0000000800007836 */ /* 0x000fc60000000000 */
[----:B--2---:R1:W-:Y:S04]  /*0470*/  STL [R7], R6 ;  /* 0x0000000607007387 */ /* 0x0043e80000100800 */
[----:B------:R1:W-:Y:S04]  /*0480*/  STL [R7+0xa0], R6 ;  /* 0x0000a00607007387 */ /* 0x0003e80000100800 */
[----:B---3--:R1:W-:Y:S04]  /*0490*/  STL [R7+0x4], R8 ;  /* 0x0000040807007387 */ /* 0x0083e80000100800 */
[----:B------:R1:W-:Y:S04]  /*04a0*/  STL [R7+0xa4], R8 ;  /* 0x0000a40807007387 */ /* 0x0003e80000100800 */
[----:B----4-:R1:W-:Y:S04]  /*04b0*/  STL [R7+0x8], R10 ;  /* 0x0000080a07007387 */ /* 0x0103e80000100800 */
[----:B------:R1:W-:Y:S04]  /*04c0*/  STL [R7+0xa8], R10 ;  /* 0x0000a80a07007387 */ /* 0x0003e80000100800 */
[----:B-----5:R1:W-:Y:S04]  /*04d0*/  STL [R7+0xc], R12 ;  /* 0x00000c0c07007387 */ /* 0x0203e80000100800 */
[----:B------:R1:W-:Y:S04]  /*04e0*/  STL [R7+0xac], R12 ;  /* 0x0000ac0c07007387 */ /* 0x0003e80000100800 */
[----:B------:R1:W-:Y:S04]  /*04f0*/  STL [R7+0x10], R14 ;  /* 0x0000100e07007387 */ /* 0x0003e80000100800 */
[----:B------:R1:W-:Y:S04]  /*0500*/  STL [R7+0xb0], R14 ;  /* 0x0000b00e07007387 */ /* 0x0003e80000100800 */
[----:B------:R1:W-:Y:S04]  /*0510*/  STL [R7+0x14], R20 ;  /* 0x0000141407007387 */ /* 0x0003e80000100800 */
[----:B------:R1:W-:Y:S04]  /*0520*/  STL [R7+0xb4], R20 ;  /* 0x0000b41407007387 */ /* 0x0003e80000100800 */
[----:B------:R1:W-:Y:S04]  /*0530*/  STL [R7+0x18], R22 ;  /* 0x0000181607007387 */ /* 0x0003e80000100800 */
[----:B------:R1:W-:Y:S04]  /*0540*/  STL [R7+0xb8], R22 ;  /* 0x0000b81607007387 */ /* 0x0003e80000100800 */
[----:B------:R1:W-:Y:S04]  /*0550*/  STL [R7+0x1c], R24 ;  /* 0x00001c1807007387 */ /* 0x0003e80000100800 */
[----:B------:R1:W-:Y:S02]  /*0560*/  STL [R7+0xbc], R24 ;  /* 0x0000bc1807007387 */ /* 0x0003e40000100800 */
.L_x_4:
[----:B------:R-:W-:Y:S05]  /*0570*/  @!P1 BRA `(.L_x_3) ;  /* 0x0000000000889947 */ /* 0x000fea0003800000 */
[----:B------:R-:W-:Y:S02]  /*0580*/  ISETP.GE.U32.AND P0, PT, R9, 0x4, PT ;  /* 0x000000040900780c */ /* 0x000fe40003f06070 */
[----:B------:R-:W-:-:S04]  /*0590*/  LOP3.LUT R3, R3, 0x3, RZ, 0xc0, !PT ;  /* 0x0000000303037812 */ /* 0x000fc800078ec0ff */
[----:B------:R-:W-:-:S07]  /*05a0*/  ISETP.NE.AND P1, PT, R3, RZ, PT ;  /* 0x000000ff0300720c */ /* 0x000fce0003f25270 */
[----:B------:R-:W-:Y:S06]  /*05b0*/  @!P0 BRA `(.L_x_5) ;  /* 0x0000000000448947 */ /* 0x000fec0003800000 */
[----:B------:R-:W2:Y:S01]  /*05c0*/  LDC.64 R4, c[0x0][0x380] ;  /* 0x0000e000ff047b82 */ /* 0x000ea20000000a00 */
[----:B-1----:R-:W-:-:S05]  /*05d0*/  IADD3 R7, PT, PT, R2, R0, RZ ;  /* 0x0000000002077210 */ /* 0x002fca0007ffe0ff */
[----:B--2---:R-:W-:-:S05]  /*05e0*/  IMAD.WIDE R4, R7, 0x4, R4 ;  /* 0x0000000407047825 */ /* 0x004fca00078e0204 */
[----:B0-----:R-:W2:Y:S04]  /*05f0*/  LDG.E R6, desc[UR36][R4.64] ;  /* 0x0000002404067981 */ /* 0x001ea8000c1e1900 */
[----:B------:R-:W3:Y:S04]  /*0600*/  LDG.E R8, desc[UR36][R4.64+0x4] ;  /* 0x0000042404087981 */ /* 0x000ee8000c1e1900 */
[----:B------:R-:W4:Y:S04]  /*0610*/  LDG.E R10, desc[UR36][R4.64+0x8] ;  /* 0x00000824040a7981 */ /* 0x000f28000c1e1900 */
        /* <DEDUP_REMOVED lines=10> */
[----:B------:R2:W-:Y:S02]  /*06c0*/  STL [R7+0xac], R12 ;  /* 0x0000ac0c07007387 */ /* 0x0005e40000100800 */
.L_x_5:
[----:B------:R-:W-:Y:S05]  /*06d0*/  @!P1 BRA `(.L_x_3) ;  /* 0x0000000000309947 */ /* 0x000fea0003800000 */
[----:B-12---:R-:W1:Y:S01]  /*06e0*/  LDC.64 R6, c[0x0][0x380] ;  /* 0x0000e000ff067b82 */ /* 0x006e620000000a00 */
[----:B------:R-:W-:-:S05]  /*06f0*/  UMOV UR4, URZ ;  /* 0x000000ff00047c82 */ /* 0x000fca0008000000 */
.L_x_6:
[----:B------:R-:W-:-:S04]  /*0700*/  IMAD.IADD R5, R2, 0x1, R0 ;  /* 0x0000000102057824 */ /* 0x000fc800078e0200 */
[----:B-1-3--:R-:W-:-:S06]  /*0710*/  IMAD.WIDE R4, R5, 0x4, R6 ;  /* 0x0000000405047825 */ /* 0x00afcc00078e0206 */
[----:B0-----:R-:W2:Y:S01]  /*0720*/  LDG.E R4, desc[UR36][R4.64] ;  /* 0x0000002404047981 */ /* 0x001ea2000c1e1900 */
[C---:B------:R-:W-:Y:S01]  /*0730*/  IMAD R9, R0.reuse, 0x4, R1 ;  /* 0x0000000400097824 */ /* 0x040fe200078e0201 */
[----:B------:R-:W-:Y:S01]  /*0740*/  UIADD3 UR4, UPT, UPT, UR4, 0x1, URZ ;  /* 0x0000000104047890 */ /* 0x000fe2000fffe0ff */
[----:B------:R-:W-:-:S05]  /*0750*/  IADD3 R0, PT, PT, R0, 0x1, RZ ;  /* 0x0000000100007810 */ /* 0x000fca0007ffe0ff */
[----:B------:R-:W-:Y:S01]  /*0760*/  ISETP.NE.AND P0, PT, R3, UR4, PT ;  /* 0x0000000403007c0c */ /* 0x000fe2000bf05270 */
[----:B--2---:R3:W-:Y:S04]  /*0770*/  STL [R9], R4 ;  /* 0x0000000409007387 */ /* 0x0047e80000100800 */
[----:B------:R3:W-:Y:S08]  /*0780*/  STL [R9+0xa0], R4 ;  /* 0x0000a00409007387 */ /* 0x0007f00000100800 */
[----:B------:R-:W-:Y:S05]  /*0790*/  @P0 BRA `(.L_x_6) ;  /* 0xfffffffc00d80947 */ /* 0x000fea000383ffff */
.L_x_3:
[----:B------:R-:W-:Y:S01]  /*07a0*/  MOV R0, 0x0 ;  /* 0x0000000000007802 */ /* 0x000fe20000000f00 */
[----:B------:R-:W4:Y:S01]  /*07b0*/  LDCU.64 UR4, c[0x4][0x8] ;  /* 0x01000100ff0477ac */ /* 0x000f220008000a00 */
[----:B-12---:R-:W-:Y:S02]  /*07c0*/  CS2R R6, SRZ ;  /* 0x0000000000067805 */ /* 0x006fe4000001ff00 */
[----:B---3--:R1:W2:Y:S01]  /*07d0*/  LDC.64 R8, c[0x4][R0] ;  /* 0x0100000000087b82 */ /* 0x0082a20000000a00 */
[----:B----4-:R-:W-:Y:S02]  /*07e0*/  IMAD.U32 R4, RZ, RZ, UR4 ;  /* 0x00000004ff047e24 */ /* 0x010fe4000f8e00ff */
[----:B-1----:R-:W-:-:S07]  /*07f0*/  IMAD.U32 R5, RZ, RZ, UR5 ;  /* 0x00000005ff057e24 */ /* 0x002fce000f8e00ff */
[----:B------:R-:W-:-:S07]  /*0800*/  LEPC R20, `(.L_x_7) ;  /* 0x000000001014794e */ /* 0x000fce0000000000 */
[----:B0-2---:R-:W-:Y:S05]  /*0810*/  CALL.ABS.NOINC R8 ;  /* 0x0000000008007343 */ /* 0x005fea0003c00000 */
.L_x_7:
[----:B------:R-:W0:Y:S01]  /*0820*/  LDC R0, c[0x0][0x388] ;  /* 0x0000e200ff007b82 */ /* 0x000e220000000800 */
[----:B------:R-:W-:Y:S02]  /*0830*/  VIADD R3, R17, 0xffffffff ;  /* 0xffffffff11037836 */ /* 0x000fe40000000000 */
[----:B------:R-:W-:Y:S01]  /*0840*/  HFMA2 R20, -RZ, RZ, 0, 0 ;  /* 0x00000000ff147431 */ /* 0x000fe200000001ff */
[----:B------:R-:W-:Y:S01]  /*0850*/  BSSY.RECONVERGENT B0, `(.L_x_8) ;  /* 0x00000dd000007945 */ /* 0x000fe20003800200 */
[----:B------:R-:W-:Y:S01]  /*0860*/  IMAD.MOV.U32 R19, RZ, RZ, R16 ;  /* 0x000000ffff137224 */ /* 0x000fe200078e0010 */
[----:B------:R-:W-:Y:S01]  /*0870*/  ISETP.GE.U32.AND P0, PT, R3, 0x7, PT ;  /* 0x000000070300780c */ /* 0x000fe20003f06070 */
[----:B------:R-:W-:Y:S01]  /*0880*/  IMAD.MOV.U32 R25, RZ, RZ, RZ ;  /* 0x000000ffff197224 */ /* 0x000fe200078e00ff */
[C---:B0-----:R-:W-:Y:S02]  /*0890*/  LOP3.LUT R12, R0.reuse, 0x7, RZ, 0xc0, !PT ;  /* 0x00000007000c7812 */ /* 0x041fe400078ec0ff */
[----:B------:R-:W-:-:S02]  /*08a0*/  LOP3.LUT R3, R0, 0x7ffffff0, RZ, 0xc0, !PT ;  /* 0x7ffffff000037812 */ /* 0x000fc400078ec0ff */
[----:B------:R-:W-:Y:S01]  /*08b0*/  LOP3.LUT R0, R0, 0x3, RZ, 0xc0, !PT ;  /* 0x0000000300007812 */ /* 0x000fe200078ec0ff */
[----:B------:R-:W-:-:S05]  /*08c0*/  VIADD R4, R12, 0xffffffff ;  /* 0xffffffff0c047836 */ /* 0x000fca0000000000 */
[----:B------:R-:W-:-:S13]  /*08d0*/  ISETP.GE.U32.AND P1, PT, R4, 0x3, PT ;  /* 0x000000030400780c */ /* 0x000fda0003f26070 */
.L_x_19:
[----:B------:R-:W0:Y:S01]  /*08e0*/  LDCU UR4, c[0x0][0x388] ;  /* 0x00007100ff0477ac */ /* 0x000e220008000800 */
[----:B------:R-:W-:Y:S01]  /*08f0*/  IMAD R15, R20, 0x258, RZ ;  /* 0x00000258140f7824 */ /* 0x000fe200078e02ff */
[----:B------:R-:W-:Y:S01]  /*0900*/  BSSY.RECONVERGENT B1, `(.L_x_9) ;  /* 0x00000cb000017945 */ /* 0x000fe20003800200 */
[----:B------:R-:W-:Y:S02]  /*0910*/  MOV R14, 0x3e7 ;  /* 0x000003e7000e7802 */ /* 0x000fe40000000f00 */
[----:B0-----:R-:W-:-:S04]  /*0920*/  VIADD R13, R15, -UR4 ;  /* 0x800000040f0d7c36 */ /* 0x001fc80008000000 */
[----:B------:R-:W-:-:S05]  /*0930*/  VIADD R4, R13, 0x258 ;  /* 0x000002580d047836 */ /* 0x000fca0000000000 */
[----:B------:R-:W-:-:S13]  /*0940*/  ISETP.GE.AND P2, PT, R15, R4, PT ;  /* 0x000000040f00720c */ /* 0x000fda0003f46270 */
[----:B------:R-:W-:Y:S05]  /*0950*/  @P2 BRA `(.L_x_10) ;  /* 0x0000000c00142947 */ /* 0x000fea0003800000 */
[----:B------:R-:W-:-:S07]  /*0960*/  IMAD.MOV.U32 R14, RZ, RZ, 0x3e7 ;  /* 0x000003e7ff0e7424 */ /* 0x000fce00078e00ff */
.L_x_17:
[----:B------:R-:W-:Y:S01]  /*0970*/  ISETP.GE.U32.AND P2, PT, R18, 0xf, PT ;  /* 0x0000000f1200780c */ /* 0x000fe20003f46070 */
[----:B------:R-:W-:Y:S02]  /*0980*/  IMAD.MOV.U32 R22, RZ, RZ, RZ ;  /* 0x000000ffff167224 */ /* 0x000fe400078e00ff */
[----:B------:R-:W-:-:S10]  /*0990*/  IMAD.MOV.U32 R21, RZ, RZ, RZ ;  /* 0x000000ffff157224 */ /* 0x000fd400078e00ff */
[----:B------:R-:W-:Y:S05]  /*09a0*/  @!P2 BRA `(.L_x_11) ;  /* 0x000000040040a947 */ /* 0x000fea0003800000 */
[----:B------:R-:W-:Y:S01]  /*09b0*/  BSSY.RECONVERGENT B2, `(.L_x_12) ;  /* 0x000004e000027945 */ /* 0x000fe20003800200 */
[----:B------:R-:W-:Y:S01]  /*09c0*/  IMAD.MOV.U32 R22, RZ, RZ, RZ ;  /* 0x000000ffff167224 */ /* 0x000fe200078e00ff */
[----:B------:R-:W-:-:S07]  /*09d0*/  MOV R21, RZ ;  /* 0x000000ff00157202 */ /* 0x000fce0000000f00 */
.L_x_13:
[----:B------:R-:W0:Y:S01]  /*09e0*/  LDC.64 R26, c[0x0][0x380] ;  /* 0x0000e000ff1a7b82 */ /* 0x000e220000000a00 */
[C---:B------:R-:W-:Y:S02]  /*09f0*/  IMAD.IADD R5, R22.reuse, 0x1, R15 ;  /* 0x0000000116057824 */ /* 0x040fe400078e020f */
[----:B------:R-:W-:-:S05]  /*0a00*/  IMAD R23, R22, 0x4, R1 ;  /* 0x0000000416177824 */ /* 0x000fca00078e0201 */
[----:B------:R-:W2:Y:S01]  /*0a10*/  LDL.128 R8, [R23] ;  /* 0x0000000017087983 */ /* 0x000ea20000100c00 */
[----:B0-----:R-:W-:-:S05]  /*0a20*/  IMAD.WIDE.U32 R26, R5, 0x4, R26 ;  /* 0x00000004051a7825 */ /* 0x001fca00078e001a */
[----:B------:R-:W2:Y:S04]  /*0a30*/  LDG.E R5, desc[UR36][R26.64] ;  /* 0x000000241a057981 */ /* 0x000ea8000c1e1900 */
[----:B------:R-:W3:Y:S04]  /*0a40*/  LDG.E R4, desc[UR36][R26.64+0x4] ;  /* 0x000004241a047981 */ /* 0x000ee8000c1e1900 */
[----:B------:R-:W4:Y:S04]  /*0a50*/  LDG.E R7, desc[UR36][R26.64+0x8] ;  /* 0x000008241a077981 */ /* 0x000f28000c1e1900 */
[----:B------:R-:W5:Y:S04]  /*0a60*/  LDG.E R24, desc[UR36][R26.64+0xc] ;  /* 0x00000c241a187981 */ /* 0x000f68000c1e1900 */
[----:B------:R-:W5:Y:S04]  /*0a70*/  LDG.E R29, desc[UR36][R26.64+0x10] ;  /* 0x000010241a1d7981 */ /* 0x000f68000c1e1900 */
[----:B------:R-:W5:Y:S01]  /*0a80*/  LDG.E R28, desc[UR36][R26.64+0x24] ;  /* 0x000024241a1c7981 */ /* 0x000f62000c1e1900 */
[----:B--2---:R-:W-:-:S02]  /*0a90*/  ISETP.NE.AND P3, PT, R8, R5, PT ;  /* 0x000000050800720c */ /* 0x004fc40003f65270 */
[----:B---3--:R-:W-:Y:S02]  /*0aa0*/  ISETP.NE.AND P5, PT, R9, R4, PT ;  /* 0x000000040900720c */ /* 0x008fe40003fa5270 */
[----:B------:R-:W2:Y:S01]  /*0ab0*/  LDG.E R9, desc[UR36][R26.64+0x18] ;  /* 0x000018241a097981 */ /* 0x000ea2000c1e1900 */
[----:B----4-:R-:W-:-:S03]  /*0ac0*/  ISETP.NE.AND P2, PT, R10, R7, PT ;  /* 0x000000070a00720c */ /* 0x010fc60003f45270 */
[----:B------:R-:W3:Y:S01]  /*0ad0*/  LDL.128 R4, [R23+0x10] ;  /* 0x0000100017047983 */ /* 0x000ee20000100c00 */
[----:B-----5:R-:W-:-:S03]  /*0ae0*/  ISETP.NE.AND P4, PT, R11, R24, PT ;  /* 0x000000180b00720c */ /* 0x020fc60003f85270 */
[----:B------:R-:W4:Y:S04]  /*0af0*/  LDG.E R10, desc[UR36][R26.64+0x14] ;  /* 0x000014241a0a7981 */ /* 0x000f28000c1e1900 */
[----:B------:R-:W5:Y:S01]  /*0b00*/  LDG.E R24, desc[UR36][R26.64+0x1c] ;  /* 0x00001c241a187981 */ /* 0x000f62000c1e1900 */
[----:B---3--:R-:W-:Y:S01]  /*0b10*/  ISETP.NE.AND P6, PT, R4, R29, PT ;  /* 0x0000001d0400720c */ /* 0x008fe20003fc5270 */
[----:B------:R-:W-:Y:S02]  /*0b20*/  VIADD R4, R21, 0x1 ;  /* 0x0000000115047836 */ /* 0x000fe40000000000 */
[----:B------:R-:W-:-:S05]  /*0b30*/  @!P3 IMAD.MOV R4, RZ, RZ, R21 ;  /* 0x000000ffff04b224 */ /* 0x000fca00078e0215 */
[----:B------:R-:W-:Y:S01]  /*0b40*/  IADD3 R8, PT, PT, R4, 0x1, RZ ;  /* 0x0000000104087810 */ /* 0x000fe20007ffe0ff */
[----:B------:R-:W-:Y:S01]  /*0b50*/  @!P5 IMAD.MOV R8, RZ, RZ, R4 ;  /* 0x000000ffff08d224 */ /* 0x000fe200078e0204 */
[----:B----4-:R-:W-:Y:S02]  /*0b60*/  ISETP.NE.AND P5, PT, R5, R10, PT ;  /* 0x0000000a0500720c */ /* 0x010fe40003fa5270 */
[----:B--2---:R-:W-:Y:S01]  /*0b70*/  ISETP.NE.AND P3, PT, R6, R9, PT ;  /* 0x000000090600720c */ /* 0x004fe20003f65270 */
[----:B------:R-:W-:Y:S01]  /*0b80*/  VIADD R4, R8, 0x1 ;  /* 0x0000000108047836 */ /* 0x000fe20000000000 */
[----:B------:R-:W2:Y:S01]  /*0b90*/  LDG.E R5, desc[UR36][R26.64+0x20] ;  /* 0x000020241a057981 */ /* 0x000ea2000c1e1900 */
[----:B------:R-:W-:Y:S01]  /*0ba0*/  @!P2 IMAD.MOV R4, RZ, RZ, R8 ;  /* 0x000000ffff04a224 */ /* 0x000fe200078e0208 */
[----:B-----5:R-:W-:Y:S02]  /*0bb0*/  ISETP.NE.AND P2, PT, R7, R24, PT ;  /* 0x000000180700720c */ /* 0x020fe40003f45270 */
[----:B------:R-:W2:Y:S04]  /*0bc0*/  LDL.128 R8, [R23+0x20] ;  /* 0x0000200017087983 */ /* 0x000ea80000100c00 */
[----:B------:R-:W3:Y:S04]  /*0bd0*/  LDG.E R7, desc[UR36][R26.64+0x28] ;  /* 0x000028241a077981 */ /* 0x000ee8000c1e1900 */
[----:B------:R-:W4:Y:S01]  /*0be0*/  LDG.E R24, desc[UR36][R26.64+0x2c] ;  /* 0x00002c241a187981 */ /* 0x000f22000c1e1900 */
[C---:B------:R-:W-:Y:S01]  /*0bf0*/  VIADD R6, R4.reuse, 0x1 ;  /* 0x0000000104067836 */ /* 0x040fe20000000000 */
[----:B------:R-:W-:-:S05]  /*0c00*/  @!P4 IADD3 R6, PT, PT, R4, RZ, RZ ;  /* 0x000000ff0406c210 */ /* 0x000fca0007ffe0ff */
[----:B------:R-:W-:Y:S02]  /*0c10*/  VIADD R4, R6, 0x1 ;  /* 0x0000000106047836 */ /* 0x000fe40000000000 */
[----:B------:R-:W-:-:S04]  /*0c20*/  @!P6 IMAD.MOV R4, RZ, RZ, R6 ;  /* 0x000000ffff04e224 */ /* 0x000fc800078e0206 */
[----:B------:R-:W-:Y:S02]  /*0c30*/  VIADD R21, R4, 0x1 ;  /* 0x0000000104157836 */ /* 0x000fe40000000000 */
[----:B------:R-:W-:Y:S01]  /*0c40*/  @!P5 IMAD.MOV R21, RZ, RZ, R4 ;  /* 0x000000ffff15d224 */ /* 0x000fe200078e0204 */
[----:B--2---:R-:W-:Y:S02]  /*0c50*/  ISETP.NE.AND P4, PT, R8, R5, PT ;  /* 0x000000050800720c */ /* 0x004fe40003f85270 */
[----:B------:R-:W-:Y:S02]  /*0c60*/  ISETP.NE.AND P6, PT, R9, R28, PT ;  /* 0x0000001c0900720c */ /* 0x000fe40003fc5270 */
[----:B---3--:R-:W-:Y:S01]  /*0c70*/  ISETP.NE.AND P5, PT, R10, R7, PT ;  /* 0x000000070a00720c */ /* 0x008fe20003fa5270 */
[----:B------:R-:W2:Y:S04]  /*0c80*/  LDG.E R9, desc[UR36][R26.64+0x30] ;  /* 0x000030241a097981 */ /* 0x000ea8000c1e1900 */
[----:B------:R-:W2:Y:S01]  /*0c90*/  LDL.128 R4, [R23+0x30] ;  /* 0x0000300017047983 */ /* 0x000ea20000100c00 */
[----:B------:R-:W-:-:S03]  /*0ca0*/  IADD3 R8, PT, PT, R21, 0x1, RZ ;  /* 0x0000000115087810 */ /* 0x000fc60007ffe0ff */
[----:B------:R-:W3:Y:S01]  /*0cb0*/  LDG.E R10, desc[UR36][R26.64+0x34] ;  /* 0x000034241a0a7981 */ /* 0x000ee2000c1e1900 */
[----:B------:R-:W-:Y:S01]  /*0cc0*/  @!P3 IMAD.MOV R8, RZ, RZ, R21 ;  /* 0x000000ffff08b224 */ /* 0x000fe200078e0215 */
[----:B----4-:R-:W-:Y:S02]  /*0cd0*/  ISETP.NE.AND P3, PT, R11, R24, PT ;  /* 0x000000180b00720c */ /* 0x010fe40003f65270 */
[----:B------:R-:W4:Y:S04]  /*0ce0*/  LDG.E R11, desc[UR36][R26.64+0x38] ;  /* 0x000038241a0b7981 */ /* 0x000f28000c1e1900 */
[----:B------:R-:W5:Y:S01]  /*0cf0*/  LDG.E R24, desc[UR36][R26.64+0x3c] ;  /* 0x00003c241a187981 */ /* 0x000f62000c1e1900 */
[----:B------:R-:W-:Y:S02]  /*0d00*/  VIADD R21, R8, 0x1 ;  /* 0x0000000108157836 */ /* 0x000fe40000000000 */
[----:B------:R-:W-:-:S04]  /*0d10*/  @!P2 IMAD.MOV R21, RZ, RZ, R8 ;  /* 0x000000ffff15a224 */ /* 0x000fc800078e0208 */
[C---:B------:R-:W-:Y:S01]  /*0d20*/  VIADD R8, R21.reuse, 0x1 ;  /* 0x0000000115087836 */ /* 0x040fe20000000000 */
[----:B------:R-:W-:-:S05]  /*0d30*/  @!P4 IADD3 R8, PT, PT, R21, RZ, RZ ;  /* 0x000000ff1508c210 */ /* 0x000fca0007ffe0ff */
[----:B------:R-:W-:Y:S02]  /*0d40*/  VIADD R21, R8, 0x1 ;  /* 0x0000000108157836 */ /* 0x000fe40000000000 */
[----:B------:R-:W-:-:S04]  /*0d50*/  @!P6 IMAD.MOV R21, RZ, RZ, R8 ;  /* 0x000000ffff15e224 */ /* 0x000fc800078e0208 */
[----:B------:R-:W-:Y:S02]  /*0d60*/  VIADD R8, R21, 0x1 ;  /* 0x0000000115087836 */ /* 0x000fe40000000000 */
[----:B------:R-:W-:Y:S02]  /*0d70*/  @!P5 IMAD.MOV R8, RZ, RZ, R21 ;  /* 0x000000ffff08d224 */ /* 0x000fe400078e0215 */
[----:B------:R-:W-:Y:S01]  /*0d80*/  VIADD R22, R22, 0x10 ;  /* 0x0000001016167836 */ /* 0x000fe20000000000 */
[----:B--2---:R-:W-:Y:S02]  /*0d90*/  ISETP.NE.AND P2, PT, R4, R9, PT ;  /* 0x000000090400720c */ /* 0x004fe40003f45270 */
[----:B------:R-:W-:Y:S01]  /*0da0*/  IADD3 R4, PT, PT, R8, 0x1, RZ ;  /* 0x0000000108047810 */ /* 0x000fe20007ffe0ff */
[----:B------:R-:W-:Y:S01]  /*0db0*/  @!P3 IMAD.MOV R4, RZ, RZ, R8 ;  /* 0x000000ffff04b224 */ /* 0x000fe200078e0208 */
[----:B---3--:R-:W-:-:S03]  /*0dc0*/  ISETP.NE.AND P3, PT, R5, R10, PT ;  /* 0x0000000a0500720c */ /* 0x008fc60003f65270 */
[----:B------:R-:W-:-:S06]  /*0dd0*/  VIADD R5, R4, 0x1 ;  /* 0x0000000104057836 */ /* 0x000fcc0000000000 */
[----:B------:R-:W-:Y:S01]  /*0de0*/  @!P2 IMAD.MOV R5, RZ, RZ, R4 ;  /* 0x000000ffff05a224 */ /* 0x000fe200078e0204 */
[----:B----4-:R-:W-:-:S03]  /*0df0*/  ISETP.NE.AND P2, PT, R6, R11, PT ;  /* 0x0000000b0600720c */ /* 0x010fc60003f45270 */
[C---:B------:R-:W-:Y:S01]  /*0e00*/  VIADD R4, R5.reuse, 0x1 ;  /* 0x0000000105047836 */ /* 0x040fe20000000000 */
[----:B------:R-:W-:-:S05]  /*0e10*/  @!P3 IADD3 R4, PT, PT, R5, RZ, RZ ;  /* 0x000000ff0504b210 */ /* 0x000fca0007ffe0ff */
[----:B------:R-:W-:Y:S01]  /*0e20*/  VIADD R5, R4, 0x1 ;  /* 0x0000000104057836 */ /* 0x000fe20000000000 */
[----:B-----5:R-:W-:-:S03]  /*0e30*/  ISETP.NE.AND P3, PT, R7, R24, PT ;  /* 0x000000180700720c */ /* 0x020fc60003f65270 */
[----:B------:R-:W-:Y:S01]  /*0e40*/  @!P2 IMAD.MOV R5, RZ, RZ, R4 ;  /* 0x000000ffff05a224 */ /* 0x000fe200078e0204 */
[----:B------:R-:W-:-:S03]  /*0e50*/  ISETP.NE.AND P2, PT, R22, R3, PT ;  /* 0x000000031600720c */ /* 0x000fc60003f45270 */
[----:B------:R-:W-:-:S06]  /*0e60*/  VIADD R21, R5, 0x1 ;  /* 0x0000000105157836 */ /* 0x000fcc0000000000 */
[----:B------:R-:W-:-:S04]  /*0e70*/  @!P3 IADD3 R21, PT, PT, R5, RZ, RZ ;  /* 0x000000ff0515b210 */ /* 0x000fc80007ffe0ff */
[----:B------:R-:W-:Y:S05]  /*0e80*/  @P2 BRA `(.L_x_13) ;  /* 0xfffffff800d42947 */ /* 0x000fea000383ffff */
[----:B------:R-:W-:Y:S05]  /*0e90*/  BSYNC.RECONVERGENT B2 ;  /* 0x0000000000027941 */ /* 0x000fea0003800200 */
.L_x_12:
[----:B------:R-:W-:-:S07]  /*0ea0*/  IMAD.MOV.U32 R22, RZ, RZ, R3 ;  /* 0x000000ffff167224 */ /* 0x000fce00078e0003 */
.L_x_11:
[----:B------:R-:W-:-:S13]  /*0eb0*/  ISETP.NE.AND P2, PT, R17, RZ, PT ;  /* 0x000000ff1100720c */ /* 0x000fda0003f45270 */
[----:B------:R-:W-:Y:S05]  /*0ec0*/  @!P2 BRA `(.L_x_14) ;  /* 0x0000000400a8a947 */ /* 0x000fea0003800000 */
[----:B------:R-:W-:Y:S01]  /*0ed0*/  ISETP.NE.AND P2, PT, R12, RZ, PT ;  /* 0x000000ff0c00720c */ /* 0x000fe20003f45270 */
[----:B------:R-:W-:-:S12]  /*0ee0*/  @!P0 BRA `(.L_x_15) ;  /* 0x0000000000b08947 */ /* 0x000fd80003800000 */
[----:B------:R-:W0:Y:S01]  /*0ef0*/  LDC.64 R4, c[0x0][0x380] ;  /* 0x0000e000ff047b82 */ /* 0x000e220000000a00 */
[----:B------:R-:W1:Y:S01]  /*0f00*/  LDCU.64 UR4, c[0x0][0x380] ;  /* 0x00007000ff0477ac */ /* 0x000e620008000a00 */
[C---:B------:R-:W-:Y:S01]  /*0f10*/  IADD3 R6, P3, PT, R22.reuse, R15, RZ ;  /* 0x0000000f16067210 */ /* 0x040fe20007f7e0ff */
[C---:B------:R-:W-:Y:S02]  /*0f20*/  IMAD.IADD R7, R22.reuse, 0x1, R15 ;  /* 0x0000000116077824 */ /* 0x040fe400078e020f */
[----:B------:R-:W-:Y:S02]  /*0f30*/  IMAD R28, R22, 0x4, R1 ;  /* 0x00000004161c7824 */ /* 0x000fe400078e0201 */
[----:B------:R-:W-:Y:S01]  /*0f40*/  IMAD.X R9, RZ, RZ, RZ, P3 ;  /* 0x000000ffff097224 */ /* 0x000fe200018e06ff */
[----:B-1----:R-:W-:-:S04]  /*0f50*/  LEA R26, P3, R6, UR4, 0x2 ;  /* 0x00000004061a7c11 */ /* 0x002fc8000f8610ff */
[----:B------:R-:W-:Y:S01]  /*0f60*/  LEA.HI.X R27, R6, UR5, R9, 0x2, P3 ;  /* 0x00000005061b7c11 */ /* 0x000fe200098f1409 */
[----:B0-----:R-:W-:-:S04]  /*0f70*/  IMAD.WIDE.U32 R4, R7, 0x4, R4 ;  /* 0x0000000407047825 */ /* 0x001fc800078e0004 */
[----:B------:R-:W2:Y:S04]  /*0f80*/  LDG.E R8, desc[UR36][R26.64+0x4] ;  /* 0x000004241a087981 */ /* 0x000ea8000c1e1900 */
[----:B------:R-:W3:Y:S04]  /*0f90*/  LDG.E R9, desc[UR36][R4.64] ;  /* 0x0000002404097981 */ /* 0x000ee8000c1e1900 */
[----:B------:R-:W4:Y:S04]  /*0fa0*/  LDG.E R11, desc[UR36][R26.64+0x8] ;  /* 0x000008241a0b7981 */ /* 0x000f28000c1e1900 */
[----:B------:R-:W5:Y:S04]  /*0fb0*/  LDG.E R24, desc[UR36][R26.64+0xc] ;  /* 0x00000c241a187981 */ /* 0x000f68000c1e1900 */
[----:B------:R-:W3:Y:S04]  /*0fc0*/  LDL.128 R4, [R28] ;  /* 0x000000001c047983 */ /* 0x000ee80000100c00 */
[----:B------:R-:W5:Y:S01]  /*0fd0*/  LDG.E R23, desc[UR36][R26.64+0x10] ;  /* 0x000010241a177981 */ /* 0x000f62000c1e1900 */
[----:B---3--:R-:W-:-:S02]  /*0fe0*/  ISETP.NE.AND P4, PT, R4, R9, PT ;  /* 0x000000090400720c */ /* 0x008fc40003f85270 */
[----:B--2---:R-:W-:Y:S01]  /*0ff0*/  ISETP.NE.AND P5, PT, R5, R8, PT ;  /* 0x000000080500720c */ /* 0x004fe20003fa5270 */
[----:B------:R-:W2:Y:S01]  /*1000*/  LDG.E R4, desc[UR36][R26.64+0x1c] ;  /* 0x00001c241a047981 */ /* 0x000ea2000c1e1900 */
[----:B----4-:R-:W-:-:S03]  /*1010*/  ISETP.NE.AND P6, PT, R6, R11, PT ;  /* 0x0000000b0600720c */ /* 0x010fc60003fc5270 */
[----:B------:R-:W3:Y:S04]  /*1020*/  LDL.128 R8, [R28+0x10] ;  /* 0x000010001c087983 */ /* 0x000ee80000100c00 */
[----:B------:R-:W4:Y:S04]  /*1030*/  LDG.E R6, desc[UR36][R26.64+0x14] ;  /* 0x000014241a067981 */ /* 0x000f28000c1e1900 */
[----:B------:R-:W2:Y:S01]  /*1040*/  LDG.E R5, desc[UR36][R26.64+0x18] ;  /* 0x000018241a057981 */ /* 0x000ea2000c1e1900 */
[----:B-----5:R-:W-:Y:S02]  /*1050*/  ISETP.NE.AND P3, PT, R7, R24, PT ;  /* 0x000000180700720c */ /* 0x020fe40003f65270 */
[----:B------:R-:W-:Y:S01]  /*1060*/  IADD3 R7, PT, PT, R21, 0x1, RZ ;  /* 0x0000000115077810 */ /* 0x000fe20007ffe0ff */
[----:B------:R-:W-:-:S04]  /*1070*/  @!P4 IMAD.MOV R7, RZ, RZ, R21 ;  /* 0x000000ffff07c224 */ /* 0x000fc800078e0215 */
[----:B------:R-:W-:Y:S02]  /*1080*/  VIADD R21, R7, 0x1 ;  /* 0x0000000107157836 */ /* 0x000fe40000000000 */
[----:B------:R-:W-:-:S04]  /*1090*/  @!P5 IMAD.MOV R21, RZ, RZ, R7 ;  /* 0x000000ffff15d224 */ /* 0x000fc800078e0207 */
[C---:B------:R-:W-:Y:S01]  /*10a0*/  VIADD R7, R21.reuse, 0x1 ;  /* 0x0000000115077836 */ /* 0x040fe20000000000 */
[----:B------:R-:W-:Y:S02]  /*10b0*/  @!P6 IADD3 R7, PT, PT, R21, RZ, RZ ;  /* 0x000000ff1507e210 */ /* 0x000fe40007ffe0ff */
[----:B------:R-:W-:Y:S02]  /*10c0*/  IADD3 R22, PT, PT, R22, 0x8, RZ ;  /* 0x0000000816167810 */ /* 0x000fe40007ffe0ff */
[----:B---3--:R-:W-:Y:S01]  /*10d0*/  ISETP.NE.AND P4, PT, R8, R23, PT ;  /* 0x000000170800720c */ /* 0x008fe20003f85270 */
[----:B------:R-:W-:Y:S02]  /*10e0*/  VIADD R8, R7, 0x1 ;  /* 0x0000000107087836 */ /* 0x000fe40000000000 */
[----:B------:R-:W-:Y:S01]  /*10f0*/  @!P3 IMAD.MOV R8, RZ, RZ, R7 ;  /* 0x000000ffff08b224 */ /* 0x000fe200078e0207 */
[----:B----4-:R-:W-:-:S03]  /*1100*/  ISETP.NE.AND P3, PT, R9, R6, PT ;  /* 0x000000060900720c */ /* 0x010fc60003f65270 */
[----:B------:R-:W-:-:S06]  /*1110*/  VIADD R6, R8, 0x1 ;  /* 0x0000000108067836 */ /* 0x000fcc0000000000 */
[----:B------:R-:W-:Y:S01]  /*1120*/  @!P4 IMAD.MOV R6, RZ, RZ, R8 ;  /* 0x000000ffff06c224 */ /* 0x000fe200078e0208 */
[----:B--2---:R-:W-:-:S04]  /*1130*/  ISETP.NE.AND P4, PT, R10, R5, PT ;  /* 0x000000050a00720c */ /* 0x004fc80003f85270 */
[----:B------:R-:W-:Y:S01]  /*1140*/  IADD3 R5, PT, PT, R6, 0x1, RZ ;  /* 0x0000000106057810 */ /* 0x000fe20007ffe0ff */
[----:B------:R-:W-:Y:S01]  /*1150*/  @!P3 IMAD.MOV R5, RZ, RZ, R6 ;  /* 0x000000ffff05b224 */ /* 0x000fe200078e0206 */
[----:B------:R-:W-:-:S03]  /*1160*/  ISETP.NE.AND P3, PT, R11, R4, PT ;  /* 0x000000040b00720c */ /* 0x000fc60003f65270 */
[----:B------:R-:W-:-:S04]  /*1170*/  VIADD R4, R5, 0x1 ;  /* 0x0000000105047836 */ /* 0x000fc80000000000 */
[----:B------:R-:W-:-:S04]  /*1180*/  @!P4 IMAD.MOV R4, RZ, RZ, R5 ;  /* 0x000000ffff04c224 */ /* 0x000fc800078e0205 */
[----:B------:R-:W-:Y:S02]  /*1190*/  VIADD R21, R4, 0x1 ;  /* 0x0000000104157836 */ /* 0x000fe40000000000 */
[----:B------:R-:W-:-:S07]  /*11a0*/  @!P3 IMAD.MOV R21, RZ, RZ, R4 ;  /* 0x000000ffff15b224 */ /* 0x000fce00078e0204 */
.L_x_15:
[----:B------:R-:W-:Y:S05]  /*11b0*/  @!P2 BRA `(.L_x_14) ;  /* 0x0000000000eca947 */ /* 0x000fea0003800000 */
[----:B------:R-:W-:Y:S01]  /*11c0*/  ISETP.NE.AND P2, PT, R0, RZ, PT ;  /* 0x000000ff0000720c */ /* 0x000fe20003f45270 */
[----:B------:R-:W-:-:S12]  /*11d0*/  @!P1 BRA `(.L_x_16) ;  /* 0x00000000006c9947 */ /* 0x000fd80003800000 */
[----:B------:R-:W0:Y:S01]  /*11e0*/  LDC.64 R4, c[0x0][0x380] ;  /* 0x0000e000ff047b82 */ /* 0x000e220000000a00 */
[----:B------:R-:W1:Y:S01]  /*11f0*/  LDCU.64 UR4, c[0x0][0x380] ;  /* 0x00007000ff0477ac */ /* 0x000e620008000a00 */
[C---:B------:R-:W-:Y:S01]  /*1200*/  IMAD.IADD R7, R22.reuse, 0x1, R15 ;  /* 0x0000000116077824 */ /* 0x040fe200078e020f */
[C---:B------:R-:W-:Y:S01]  /*1210*/  IADD3 R9, P3, PT, R22.reuse, R15, RZ ;  /* 0x0000000f16097210 */ /* 0x040fe20007f7e0ff */
[----:B------:R-:W-:-:S04]  /*1220*/  IMAD R6, R22, 0x4, R1 ;  /* 0x0000000416067824 */ /* 0x000fc800078e0201 */
[----:B------:R-:W-:Y:S01]  /*1230*/  IMAD.X R10, RZ, RZ, RZ, P3 ;  /* 0x000000ffff0a7224 */ /* 0x000fe200018e06ff */
[----:B-1----:R-:W-:Y:S01]  /*1240*/  LEA R8, P3, R9, UR4, 0x2 ;  /* 0x0000000409087c11 */ /* 0x002fe2000f8610ff */
[----:B0-----:R-:W-:-:S03]  /*1250*/  IMAD.WIDE.U32 R4, R7, 0x4, R4 ;  /* 0x0000000407047825 */ /* 0x001fc600078e0004 */
[----:B------:R-:W-:Y:S02]  /*1260*/  LEA.HI.X R9, R9, UR5, R10, 0x2, P3 ;  /* 0x0000000509097c11 */ /* 0x000fe400098f140a */
[----:B------:R-:W2:Y:S04]  /*1270*/  LDG.E R11, desc[UR36][R4.64] ;  /* 0x00000024040b7981 */ /* 0x000ea8000c1e1900 */
[----:B------:R-:W3:Y:S04]  /*1280*/  LDG.E R10, desc[UR36][R8.64+0x4] ;  /* 0x00000424080a7981 */ /* 0x000ee8000c1e1900 */
[----:B------:R-:W4:Y:S04]  /*1290*/  LDG.E R23, desc[UR36][R8.64+0x8] ;  /* 0x0000082408177981 */ /* 0x000f28000c1e1900 */
[----:B------:R-:W2:Y:S04]  /*12a0*/  LDL.128 R4, [R6] ;  /* 0x0000000006047983 */ /* 0x000ea80000100c00 */
[----:B------:R-:W5:Y:S01]  /*12b0*/  LDG.E R24, desc[UR36][R8.64+0xc] ;  /* 0x00000c2408187981 */ /* 0x000f62000c1e1900 */
[----:B------:R-:W-:Y:S01]  /*12c0*/  VIADD R22, R22, 0x4 ;  /* 0x0000000416167836 */ /* 0x000fe20000000000 */
[----:B--2---:R-:W-:-:S02]  /*12d0*/  ISETP.NE.AND P3, PT, R4, R11, PT ;  /* 0x0000000b0400720c */ /* 0x004fc40003f65270 */
[----:B---3--:R-:W-:Y:S02]  /*12e0*/  ISETP.NE.AND P4, PT, R5, R10, PT ;  /* 0x0000000a0500720c */ /* 0x008fe40003f85270 */
[----:B------:R-:W-:-:S09]  /*12f0*/  IADD3 R10, PT, PT, R21, 0x1, RZ ;  /* 0x00000001150a7810 */ /* 0x000fd20007ffe0ff */
[----:B------:R-:W-:Y:S01]  /*1300*/  @!P3 IMAD.MOV R10, RZ, RZ, R21 ;  /* 0x000000ffff0ab224 */ /* 0x000fe200078e0215 */
[----:B----4-:R-:W-:-:S03]  /*1310*/  ISETP.NE.AND P3, PT, R6, R23, PT ;  /* 0x000000170600720c */ /* 0x010fc60003f65270 */
[----:B------:R-:W-:Y:S02]  /*1320*/  VIADD R4, R10, 0x1 ;  /* 0x000000010a047836 */ /* 0x000fe40000000000 */
[----:B------:R-:W-:Y:S01]  /*1330*/  @!P4 IMAD.MOV R4, RZ, RZ, R10 ;  /* 0x000000ffff04c224 */ /* 0x000fe200078e020a */
[----:B-----5:R-:W-:-:S03]  /*1340*/  ISETP.NE.AND P4, PT, R7, R24, PT ;  /* 0x000000180700720c */ /* 0x020fc60003f85270 */
[----:B------:R-:W-:-:S04]  /*1350*/  VIADD R5, R4, 0x1 ;  /* 0x0000000104057836 */ /* 0x000fc80000000000 */
[----:B------:R-:W-:-:S05]  /*1360*/  @!P3 IADD3 R5, PT, PT, R4, RZ, RZ ;  /* 0x000000ff0405b210 */ /* 0x000fca0007ffe0ff */
[----:B------:R-:W-:Y:S02]  /*1370*/  VIADD R21, R5, 0x1 ;  /* 0x0000000105157836 */ /* 0x000fe40000000000 */
[----:B------:R-:W-:-:S07]  /*1380*/  @!P4 IMAD.MOV R21, RZ, RZ, R5 ;  /* 0x000000ffff15c224 */ /* 0x000fce00078e0205 */
.L_x_16:
[----:B------:R-:W-:Y:S05]  /*1390*/  @!P2 BRA `(.L_x_14) ;  /* 0x000000000074a947 */ /* 0x000fea0003800000 */
[----:B------:R-:W0:Y:S01]  /*13a0*/  LDC.64 R6, c[0x0][0x380] ;  /* 0x0000e000ff067b82 */ /* 0x000e220000000a00 */
[C---:B------:R-:W-:Y:S01]  /*13b0*/  IMAD.IADD R5, R22.reuse, 0x1, R15 ;  /* 0x0000000116057824 */ /* 0x040fe200078e020f */
[----:B------:R-:W-:-:S03]  /*13c0*/  LEA R8, R22, R1, 0x2 ;  /* 0x0000000116087211 */ /* 0x000fc600078e10ff */
[----:B0-----:R-:W-:Y:S02]  /*13d0*/  IMAD.WIDE.U32 R6, R5, 0x4, R6 ;  /* 0x0000000405067825 */ /* 0x001fe400078e0006 */
[----:B------:R-:W2:Y:S04]  /*13e0*/  LDL.64 R4, [R8] ;  /* 0x0000000008047983 */ /* 0x000ea80000100a00 */
[----:B------:R-:W2:Y:S01]  /*13f0*/  LDG.E R7, desc[UR36][R6.64] ;  /* 0x0000002406077981 */ /* 0x000ea2000c1e1900 */
[----:B------:R-:W-:Y:S02]  /*1400*/  ISETP.NE.AND P3, PT, R0, 0x1, PT ;  /* 0x000000010000780c */ /* 0x000fe40003f65270 */
[----:B--2---:R-:W-:Y:S01]  /*1410*/  ISETP.NE.AND P2, PT, R4, R7, PT ;  /* 0x000000070400720c */ /* 0x004fe20003f45270 */
[----:B------:R-:W-:-:S12]  /*1420*/  VIADD R4, R21, 0x1 ;  /* 0x0000000115047836 */ /* 0x000fd80000000000 */
[----:B------:R-:W-:-:S04]  /*1430*/  @!P2 IMAD.MOV R4, RZ, RZ, R21 ;  /* 0x000000ffff04a224 */ /* 0x000fc800078e0215 */
[----:B------:R-:W-:Y:S01]  /*1440*/  IMAD.MOV.U32 R21, RZ, RZ, R4 ;  /* 0x000000ffff157224 */ /* 0x000fe200078e0004 */
[----:B------:R-:W-:Y:S06]  /*1450*/  @!P3 BRA `(.L_x_14) ;  /* 0x000000000044b947 */ /* 0x000fec0003800000 */
[----:B------:R-:W0:Y:S01]  /*1460*/  LDCU.64 UR4, c[0x0][0x380] ;  /* 0x00007000ff0477ac */ /* 0x000e220008000a00 */
[----:B------:R-:W-:Y:S01]  /*1470*/  IADD3 R4, P2, PT, R22, R15, RZ ;  /* 0x0000000f16047210 */ /* 0x000fe20007f5e0ff */
[----:B------:R-:W2:Y:S01]  /*1480*/  LDL R8, [R8+0x8] ;  /* 0x0000080008087983 */ /* 0x000ea20000100800 */
[----:B------:R-:W-:-:S03]  /*1490*/  ISETP.NE.AND P3, PT, R0, 0x2, PT ;  /* 0x000000020000780c */ /* 0x000fc60003f65270 */
[----:B------:R-:W-:Y:S01]  /*14a0*/  IMAD.X R7, RZ, RZ, RZ, P2 ;  /* 0x000000ffff077224 */ /* 0x000fe200010e06ff */
[----:B0-----:R-:W-:-:S04]  /*14b0*/  LEA R6, P2, R4, UR4, 0x2 ;  /* 0x0000000404067c11 */ /* 0x001fc8000f8410ff */
[----:B------:R-:W-:-:S05]  /*14c0*/  LEA.HI.X R7, R4, UR5, R7, 0x2, P2 ;  /* 0x0000000504077c11 */ /* 0x000fca00090f1407 */
[----:B------:R-:W3:Y:S04]  /*14d0*/  LDG.E R4, desc[UR36][R6.64+0x4] ;  /* 0x0000042406047981 */ /* 0x000ee8000c1e1900 */
[----:B------:R-:W2:Y:S01]  /*14e0*/  @P3 LDG.E R9, desc[UR36][R6.64+0x8] ;  /* 0x0000082406093981 */ /* 0x000ea2000c1e1900 */
[----:B---3--:R-:W-:Y:S02]  /*14f0*/  ISETP.NE.AND P2, PT, R5, R4, PT ;  /* 0x000000040500720c */ /* 0x008fe40003f45270 */
[----:B--2---:R-:W-:Y:S02]  /*1500*/  ISETP.NE.OR P4, PT, R8, R9, !P3 ;  /* 0x000000090800720c */ /* 0x004fe40005f85670 */
[----:B------:R-:W-:-:S09]  /*1510*/  IADD3 R4, PT, PT, R21, 0x1, RZ ;  /* 0x0000000115047810 */ /* 0x000fd20007ffe0ff */
[----:B------:R-:W-:-:S04]  /*1520*/  @!P2 IMAD.MOV R4, RZ, RZ, R21 ;  /* 0x000000ffff04a224 */ /* 0x000fc800078e0215 */
[----:B------:R-:W-:-:S04]  /*1530*/  IMAD.MOV.U32 R21, RZ, RZ, R4 ;  /* 0x000000ffff157224 */ /* 0x000fc800078e0004 */
[----:B------:R-:W-:Y:S02]  /*1540*/  @P3 VIADD R4, R21, 0x1 ;  /* 0x0000000115043836 */ /* 0x000fe40000000000 */
[----:B------:R-:W-:-:S05]  /*1550*/  @!P4 IMAD.MOV R4, RZ, RZ, R21 ;  /* 0x000000ffff04c224 */ /* 0x000fca00078e0215 */
[----:B------:R-:W-:-:S07]  /*1560*/  @P3 MOV R21, R4 ;  /* 0x0000000400153202 */ /* 0x000fce0000000f00 */
.L_x_14:
[----:B------:R-:W-:Y:S01]  /*1570*/  VIADD R15, R15, 0x1 ;  /* 0x000000010f0f7836 */ /* 0x000fe20000000000 */
[----:B------:R-:W-:-:S04]  /*1580*/  VIMNMX R14, PT, PT, R21, R14, PT ;  /* 0x0000000e150e7248 */ /* 0x000fc80003fe0100 */
[----:B------:R-:W-:-:S13]  /*1590*/  ISETP.NE.AND P2, PT, R15, R19, PT ;  /* 0x000000130f00720c */ /* 0x000fda0003f45270 */
[----:B------:R-:W-:Y:S05]  /*15a0*/  @P2 BRA `(.L_x_17) ;  /* 0xfffffff000f02947 */ /* 0x000fea000383ffff */
.L_x_10:
[----:B------:R-:W-:Y:S05]  /*15b0*/  BSYNC.RECONVERGENT B1 ;  /* 0x0000000000017941 */ /* 0x000fea0003800200 */
.L_x_9:
[----:B------:R-:W-:Y:S02]  /*15c0*/  VIADD R20, R20, 0x1 ;  /* 0x0000000114147836 */ /* 0x000fe40000000000 */
[----:B------:R-:W-:-:S03]  /*15d0*/  IMAD.IADD R25, R25, 0x1, R14 ;  /* 0x0000000119197824 */ /* 0x000fc600078e020e */
[----:B------:R-:W-:-:S13]  /*15e0*/  ISETP.NE.AND P2, PT, R20, 0x14, PT ;  /* 0x000000141400780c */ /* 0x000fda0003f45270 */
[----:B------:R-:W-:Y:S05]  /*15f0*/  @!P2 BRA `(.L_x_18) ;  /* 0x000000000008a947 */ /* 0x000fea0003800000 */
[----:B------:R-:W-:Y:S01]  /*1600*/  VIADD R19, R13, 0x4b0 ;  /* 0x000004b00d137836 */ /* 0x000fe20000000000 */
[----:B------:R-:W-:Y:S06]  /*1610*/  BRA `(.L_x_19) ;  /* 0xfffffff000b07947 */ /* 0x000fec000383ffff */
.L_x_18:
[----:B------:R-:W-:Y:S05]  /*1620*/  BSYNC.RECONVERGENT B0 ;  /* 0x0000000000007941 */ /* 0x000fea0003800200 */
.L_x_8:
[----:B------:R-:W-:Y:S05]  /*1630*/  BRA `(.L_x_20) ;  /* 0x0000000400647947 */ /* 0x000fea0003800000 */
.L_x_0:
[----:B------:R-:W-:Y:S01]  /*1640*/  MOV R0, 0x0 ;  /* 0x0000000000007802 */ /* 0x000fe20000000f00 */
[----:B------:R-:W1:Y:S01]  /*1650*/  LDCU.64 UR4, c[0x4][0x8] ;  /* 0x01000100ff0477ac */ /* 0x000e620008000a00 */
[----:B------:R-:W-:Y:S02]  /*1660*/  CS2R R6, SRZ ;  /* 0x0000000000067805 */ /* 0x000fe4000001ff00 */
[----:B------:R2:W3:Y:S01]  /*1670*/  LDC.64 R8, c[0x4][R0] ;  /* 0x0100000000087b82 */ /* 0x0004e20000000a00 */
[----:B-1----:R-:W-:Y:S01]  /*1680*/  MOV R4, UR4 ;  /* 0x0000000400047c02 */ /* 0x002fe20008000f00 */
[----:B--2---:R-:W-:-:S07]  /*1690*/  IMAD.U32 R5, RZ, RZ, UR5 ;  /* 0x00000005ff057e24 */ /* 0x004fce000f8e00ff */
[----:B------:R-:W-:-:S07]  /*16a0*/  LEPC R20, `(.L_x_21) ;  /* 0x000000001014794e */ /* 0x000fce0000000000 */
[----:B0--3--:R-:W-:Y:S05]  /*16b0*/  CALL.ABS.NOINC R8 ;  /* 0x0000000008007343 */ /* 0x009fea0003c00000 */
.L_x_21:
[----:B------:R-:W0:Y:S01]  /*16c0*/  LDC R0, c[0x0][0x388] ;  /* 0x0000e200ff007b82 */ /* 0x000e220000000800 */
[----:B------:R-:W-:Y:S01]  /*16d0*/  IMAD.MOV.U32 R4, RZ, RZ, 0x7ce ;  /* 0x000007ceff047424 */ /* 0x000fe200078e00ff */
[C---:B0-----:R-:W-:Y:S02]  /*16e0*/  IADD3 R16, PT, PT, -R0.reuse, 0x258, RZ ;  /* 0x0000025800107810 */ /* 0x041fe40007ffe1ff */
[----:B------:R-:W-:Y:S02]  /*16f0*/  IADD3 R3, PT, PT, -R0, 0x4b0, RZ ;  /* 0x000004b000037810 */ /* 0x000fe40007ffe1ff */
[----:B------:R-:W-:Y:S02]  /*1700*/  ISETP.GT.AND P0, PT, R16, RZ, PT ;  /* 0x000000ff1000720c */ /* 0x000fe40003f04270 */
[----:B------:R-:W-:Y:S02]  /*1710*/  ISETP.GT.AND P1, PT, R3, 0x258, PT ;  /* 0x000002580300780c */ /* 0x000fe40003f24270 */
[----:B------:R-:W-:-:S02]  /*1720*/  IADD3 R3, PT, PT, -R0, 0x708, RZ ;  /* 0x0000070800037810 */ /* 0x000fc40007ffe1ff */
[----:B------:R-:W-:Y:S02]  /*1730*/  IADD3 R5, PT, PT, -R0, 0x960, RZ ;  /* 0x0000096000057810 */ /* 0x000fe40007ffe1ff */
[----:B------:R-:W-:Y:S02]  /*1740*/  ISETP.GT.AND P2, PT, R3, 0x4b0, PT ;  /* 0x000004b00300780c */ /* 0x000fe40003f44270 */
[----:B------:R-:W-:-:S03]  /*1750*/  SEL R3, RZ, 0x3e7, P0 ;  /* 0x000003e7ff037807 */ /* 0x000fc60000000000 */
[----:B------:R-:W-:Y:S01]  /*1760*/  @P0 IMAD.MOV R4, RZ, RZ, 0x3e7 ;  /* 0x000003e7ff040424 */ /* 0x000fe200078e02ff */
[----:B------:R-:W-:Y:S01]  /*1770*/  ISETP.GT.AND P0, PT, R5, 0x708, PT ;  /* 0x000007080500780c */ /* 0x000fe20003f04270 */
[----:B------:R-:W-:Y:S01]  /*1780*/  @P1 IMAD.MOV R4, RZ, RZ, R3 ;  /* 0x000000ffff041224 */ /* 0x000fe200078e0203 */
[----:B------:R-:W-:-:S04]  /*1790*/  IADD3 R5, PT, PT, -R0, 0xbb8, RZ ;  /* 0x00000bb800057810 */ /* 0x000fc80007ffe1ff */
[----:B------:R-:W-:Y:S01]  /*17a0*/  IADD3 R3, PT, PT, R4, 0x3e7, RZ ;  /* 0x000003e704037810 */ /* 0x000fe20007ffe0ff */
[----:B------:R-:W-:Y:S01]  /*17b0*/  @P2 IMAD.MOV R3, RZ, RZ, R4 ;  /* 0x000000ffff032224 */ /* 0x000fe200078e0204 */
[----:B------:R-:W-:Y:S02]  /*17c0*/  ISETP.GT.AND P1, PT, R5, 0x960, PT ;  /* 0x000009600500780c */ /* 0x000fe40003f24270 */
[C---:B------:R-:W-:Y:S01]  /*17d0*/  IADD3 R5, PT, PT, -R0.reuse, 0xe10, RZ ;  /* 0x00000e1000057810 */ /* 0x040fe20007ffe1ff */
[----:B------:R-:W-:Y:S02]  /*17e0*/  VIADD R4, R3, 0x3e7 ;  /* 0x000003e703047836 */ /* 0x000fe40000000000 */
[----:B------:R-:W-:Y:S01]  /*17f0*/  @P0 IMAD.MOV R4, RZ, RZ, R3 ;  /* 0x000000ffff040224 */ /* 0x000fe200078e0203 */
[----:B------:R-:W-:Y:S02]  /*1800*/  ISETP.GT.AND P0, PT, R5, 0xbb8, PT ;  /* 0x00000bb80500780c */ /* 0x000fe40003f04270 */
[----:B------:R-:W-:Y:S01]  /*1810*/  IADD3 R5, PT, PT, -R0, 0x1068, RZ ;  /* 0x0000106800057810 */ /* 0x000fe20007ffe1ff */
[----:B------:R-:W-:-:S04]  /*1820*/  VIADD R3, R4, 0x3e7 ;  /* 0x000003e704037836 */ /* 0x000fc80000000000 */
[----:B------:R-:W-:Y:S02]  /*1830*/  @P1 IADD3 R3, PT, PT, R4, RZ, RZ ;  /* 0x000000ff04031210 */ /* 0x000fe40007ffe0ff */
[----:B------:R-:W-:Y:S02]  /*1840*/  ISETP.GT.AND P1, PT, R5, 0xe10, PT ;  /* 0x00000e100500780c */ /* 0x000fe40003f24270 */
[C---:B------:R-:W-:Y:S01]  /*1850*/  IADD3 R5, PT, PT, -R0.reuse, 0x12c0, RZ ;  /* 0x000012c000057810 */ /* 0x040fe20007ffe1ff */
[----:B------:R-:W-:Y:S02]  /*1860*/  VIADD R4, R3, 0x3e7 ;  /* 0x000003e703047836 */ /* 0x000fe40000000000 */
[----:B------:R-:W-:Y:S01]  /*1870*/  @P0 IMAD.MOV R4, RZ, RZ, R3 ;  /* 0x000000ffff040224 */ /* 0x000fe200078e0203 */
[----:B------:R-:W-:Y:S02]  /*1880*/  ISETP.GT.AND P0, PT, R5, 0x1068, PT ;  /* 0x000010680500780c */ /* 0x000fe40003f04270 */
[----:B------:R-:W-:Y:S01]  /*1890*/  IADD3 R5, PT, PT, -R0, 0x1518, RZ ;  /* 0x0000151800057810 */ /* 0x000fe20007ffe1ff */
[----:B------:R-:W-:-:S04]  /*18a0*/  VIADD R3, R4, 0x3e7 ;  /* 0x000003e704037836 */ /* 0x000fc80000000000 */
[----:B------:R-:W-:Y:S01]  /*18b0*/  @P1 IMAD.MOV R3, RZ, RZ, R4 ;  /* 0x000000ffff031224 */ /* 0x000fe200078e0204 */
[----:B------:R-:W-:Y:S02]  /*18c0*/  ISETP.GT.AND P1, PT, R5, 0x12c0, PT ;  /* 0x000012c00500780c */ /* 0x000fe40003f24270 */
[C---:B------:R-:W-:Y:S02]  /*18d0*/  IADD3 R5, PT, PT, -R0.reuse, 0x1770, RZ ;  /* 0x0000177000057810 */ /* 0x040fe40007ffe1ff */
[----:B------:R-:W-:Y:S01]  /*18e0*/  IADD3 R4, PT, PT, R3, 0x3e7, RZ ;  /* 0x000003e703047810 */ /* 0x000fe20007ffe0ff */
[----:B------:R-:W-:Y:S01]  /*18f0*/  @P0 IMAD.MOV R4, RZ, RZ, R3 ;  /* 0x000000ffff040224 */ /* 0x000fe200078e0203 */
[----:B------:R-:W-:Y:S02]  /*1900*/  ISETP.GT.AND P0, PT, R5, 0x1518, PT ;  /* 0x000015180500780c */ /* 0x000fe40003f04270 */
[----:B------:R-:W-:Y:S01]  /*1910*/  IADD3 R5, PT, PT, -R0, 0x19c8, RZ ;  /* 0x000019c800057810 */ /* 0x000fe20007ffe1ff */
[----:B------:R-:W-:-:S04]  /*1920*/  VIADD R3, R4, 0x3e7 ;  /* 0x000003e704037836 */ /* 0x000fc80000000000 */
[----:B------:R-:W-:Y:S01]  /*1930*/  @P1 IMAD.MOV R3, RZ, RZ, R4 ;  /* 0x000000ffff031224 */ /* 0x000fe200078e0204 */
[----:B------:R-:W-:Y:S02]  /*1940*/  ISETP.GT.AND P1, PT, R5, 0x1770, PT ;  /* 0x000017700500780c */ /* 0x000fe40003f24270 */
[C---:B------:R-:W-:Y:S01]  /*1950*/  IADD3 R5, PT, PT, -R0.reuse, 0x1c20, RZ ;  /* 0x00001c2000057810 */ /* 0x040fe20007ffe1ff */
[C---:B------:R-:W-:Y:S02]  /*1960*/  VIADD R4, R3.reuse, 0x3e7 ;  /* 0x000003e703047836 */ /* 0x040fe40000000000 */
[----:B------:R-:W-:Y:S02]  /*1970*/  @P0 IADD3 R4, PT, PT, R3, RZ, RZ ;  /* 0x000000ff03040210 */ /* 0x000fe40007ffe0ff */
[----:B------:R-:W-:Y:S02]  /*1980*/  ISETP.GT.AND P0, PT, R5, 0x19c8, PT ;  /* 0x000019c80500780c */ /* 0x000fe40003f04270 */
[----:B------:R-:W-:Y:S01]  /*1990*/  IADD3 R5, PT, PT, -R0, 0x1e78, RZ ;  /* 0x00001e7800057810 */ /* 0x000fe20007ffe1ff */
[----:B------:R-:W-:-:S03]  /*19a0*/  VIADD R3, R4, 0x3e7 ;  /* 0x000003e704037836 */ /* 0x000fc60000000000 */
[----:B------:R-:W-:Y:S01]  /*19b0*/  @P1 IMAD.MOV R3, RZ, RZ, R4 ;  /* 0x000000ffff031224 */ /* 0x000fe200078e0204 */
[----:B------:R-:W-:Y:S02]  /*19c0*/  ISETP.GT.AND P1, PT, R5, 0x1c20, PT ;  /* 0x00001c200500780c */ /* 0x000fe40003f24270 */
[----:B------:R-:W-:Y:S01]  /*19d0*/  IADD3 R5, PT, PT, -R0, 0x20d0, RZ ;  /* 0x000020d000057810 */ /* 0x000fe20007ffe1ff */
[----:B------:R-:W-:-:S03]  /*19e0*/  VIADD R4, R3, 0x3e7 ;  /* 0x000003e703047836 */ /* 0x000fc60000000000 */
[----:B------:R-:W-:Y:S01]  /*19f0*/  @P0 IMAD.MOV R4, RZ, RZ, R3 ;  /* 0x000000ffff040224 */ /* 0x000fe200078e0203 */
[----:B------:R-:W-:Y:S02]  /*1a00*/  ISETP.GT.AND P0, PT, R5, 0x1e78, PT ;  /* 0x00001e780500780c */ /* 0x000fe40003f04270 */
[----:B------:R-:W-:Y:S02]  /*1a10*/  IADD3 R5, PT, PT, -R0, 0x2328, RZ ;  /* 0x0000232800057810 */ /* 0x000fe40007ffe1ff */
[----:B------:R-:W-:Y:S02]  /*1a20*/  IADD3 R3, PT, PT, R4, 0x3e7, RZ ;  /* 0x000003e704037810 */ /* 0x000fe40007ffe0ff */
[----:B------:R-:W-:Y:S01]  /*1a30*/  @P1 IMAD.MOV R3, RZ, RZ, R4 ;  /* 0x000000ffff031224 */ /* 0x000fe200078e0204 */
[----:B------:R-:W-:Y:S02]  /*1a40*/  ISETP.GT.AND P1, PT, R5, 0x20d0, PT ;  /* 0x000020d00500780c */ /* 0x000fe40003f24270 */
[----:B------:R-:W-:Y:S01]  /*1a50*/  IADD3 R5, PT, PT, -R0, 0x2580, RZ ;  /* 0x0000258000057810 */ /* 0x000fe20007ffe1ff */
[----:B------:R-:W-:-:S03]  /*1a60*/  VIADD R4, R3, 0x3e7 ;  /* 0x000003e703047836 */ /* 0x000fc60000000000 */
[----:B------:R-:W-:Y:S01]  /*1a70*/  @P0 IMAD.MOV R4, RZ, RZ, R3 ;  /* 0x000000ffff040224 */ /* 0x000fe200078e0203 */
[----:B------:R-:W-:Y:S02]  /*1a80*/  ISETP.GT.AND P0, PT, R5, 0x2328, PT ;  /* 0x000023280500780c */ /* 0x000fe40003f04270 */
[----:B------:R-:W-:Y:S01]  /*1a90*/  IADD3 R5, PT, PT, -R0, 0x27d8, RZ ;  /* 0x000027d800057810 */ /* 0x000fe20007ffe1ff */
[----:B------:R-:W-:-:S03]  /*1aa0*/  VIADD R3, R4, 0x3e7 ;  /* 0x000003e704037836 */ /* 0x000fc60000000000 */
[----:B------:R-:W-:Y:S02]  /*1ab0*/  @P1 IADD3 R3, PT, PT, R4, RZ, RZ ;  /* 0x000000ff04031210 */ /* 0x000fe40007ffe0ff */
[----:B------:R-:W-:Y:S02]  /*1ac0*/  ISETP.GT.AND P1, PT, R5, 0x2580, PT ;  /* 0x000025800500780c */ /* 0x000fe40003f24270 */
[C---:B------:R-:W-:Y:S01]  /*1ad0*/  IADD3 R5, PT, PT, -R0.reuse, 0x2a30, RZ ;  /* 0x00002a3000057810 */ /* 0x040fe20007ffe1ff */
[----:B------:R-:W-:Y:S02]  /*1ae0*/  VIADD R4, R3, 0x3e7 ;  /* 0x000003e703047836 */ /* 0x000fe40000000000 */
[----:B------:R-:W-:Y:S01]  /*1af0*/  @P0 IMAD.MOV R4, RZ, RZ, R3 ;  /* 0x000000ffff040224 */ /* 0x000fe200078e0203 */
[----:B------:R-:W-:Y:S02]  /*1b00*/  ISETP.GT.AND P0, PT, R5, 0x27d8, PT ;  /* 0x000027d80500780c */ /* 0x000fe40003f04270 */
[----:B------:R-:W-:Y:S01]  /*1b10*/  IADD3 R5, PT, PT, -R0, 0x2c88, RZ ;  /* 0x00002c8800057810 */ /* 0x000fe20007ffe1ff */
[----:B------:R-:W-:Y:S01]  /*1b20*/  VIADD R3, R4, 0x3e7 ;  /* 0x000003e704037836 */ /* 0x000fe20000000000 */
[----:B------:R-:W-:-:S03]  /*1b30*/  IADD3 R0, PT, PT, -R0, 0x2ee0, RZ ;  /* 0x00002ee000007810 */ /* 0x000fc60007ffe1ff */
[----:B------:R-:W-:Y:S01]  /*1b40*/  @P1 IMAD.MOV R3, RZ, RZ, R4 ;  /* 0x000000ffff031224 */ /* 0x000fe200078e0204 */
[----:B------:R-:W-:-:S04]  /*1b50*/  ISETP.GT.AND P1, PT, R5, 0x2a30, PT ;  /* 0x00002a300500780c */ /* 0x000fc80003f24270 */
[----:B------:R-:W-:Y:S01]  /*1b60*/  IADD3 R4, PT, PT, R3, 0x3e7, RZ ;  /* 0x000003e703047810 */ /* 0x000fe20007ffe0ff */
[----:B------:R-:W-:Y:S01]  /*1b70*/  @P0 IMAD.MOV R4, RZ, RZ, R3 ;  /* 0x000000ffff040224 */ /* 0x000fe200078e0203 */
[----:B------:R-:W-:-:S03]  /*1b80*/  ISETP.GT.AND P0, PT, R0, 0x2c88, PT ;  /* 0x00002c880000780c */ /* 0x000fc60003f04270 */
[----:B------:R-:W-:-:S04]  /*1b90*/  VIADD R0, R4, 0x3e7 ;  /* 0x000003e704007836 */ /* 0x000fc80000000000 */
[----:B------:R-:W-:-:S04]  /*1ba0*/  @P1 IMAD.MOV R0, RZ, RZ, R4 ;  /* 0x000000ffff001224 */ /* 0x000fc800078e0204 */
[C---:B------:R-:W-:Y:S02]  /*1bb0*/  VIADD R25, R0.reuse, 0x3e7 ;  /* 0x000003e700197836 */ /* 0x040fe40000000000 */
[----:B------:R-:W-:-:S07]  /*1bc0*/  @P0 IADD3 R25, PT, PT, R0, RZ, RZ ;  /* 0x000000ff00190210 */ /* 0x000fce0007ffe0ff */
.L_x_20:
[----:B------:R-:W0:Y:S02]  /*1bd0*/  LDC R18, c[0x0][0x38c] ;  /* 0x0000e300ff127b82 */ /* 0x000e240000000800 */
[----:B0-----:R-:W-:-:S13]  /*1be0*/  ISETP.GE.AND P0, PT, R18, 0x1, PT ;  /* 0x000000011200780c */ /* 0x001fda0003f06270 */
[----:B------:R-:W-:Y:S05]  /*1bf0*/  @!P0 BRA `(.L_x_22) ;  /* 0x0000005c00848947 */ /* 0x000fea0003800000 */
[----:B------:R-:W0:Y:S01]  /*1c00*/  LDC R17, c[0x0][0x388] ;  /* 0x0000e200ff117b82 */ /* 0x000e220000000800 */
[----:B------:R-:W-:Y:S01]  /*1c10*/  BSSY.RECONVERGENT B8, `(.L_x_22) ;  /* 0x00005df000087945 */ /* 0x000fe20003800200 */
[----:B0-----:R-:W-:-:S13]  /*1c20*/  ISETP.GE.AND P0, PT, R17, 0x1, PT ;  /* 0x000000011100780c */ /* 0x001fda0003f06270 */
[----:B------:R-:W-:Y:S05]  /*1c30*/  @!P0 BRA `(.L_x_23) ;  /* 0x0000005400f88947 */ /* 0x000fea0003800000 */
[----:B------:R-:W-:Y:S01]  /*1c40*/  BSSY.RECONVERGENT B7, `(.L_x_24) ;  /* 0x000057c000077945 */ /* 0x000fe20003800200 */
[C---:B------:R-:W-:Y:S01]  /*1c50*/  LOP3.LUT R18, R17.reuse, 0x7ffffff0, RZ, 0xc0, !PT ;  /* 0x7ffffff011127812 */ /* 0x040fe200078ec0ff */
[----:B------:R-:W-:Y:S01]  /*1c60*/  IMAD.MOV.U32 R22, RZ, RZ, 0x1869f ;  /* 0x0001869fff167424 */ /* 0x000fe200078e00ff */
[----:B------:R-:W-:Y:S01]  /*1c70*/  LOP3.LUT R17, R17, 0x3, RZ, 0xc0, !PT ;  /* 0x0000000311117812 */ /* 0x000fe200078ec0ff */
[----:B------:R-:W-:-:S07]  /*1c80*/  IMAD.MOV.U32 R19, RZ, RZ, RZ ;  /* 0x000000ffff137224 */ /* 0x000fce00078e00ff */
.L_x_117:
[----:B0-----:R-:W0:Y:S01]  /*1c90*/  LDC R23, c[0x0][0x388] ;  /* 0x0000e200ff177b82 */ /* 0x001e220000000800 */
[----:B------:R-:W-:Y:S01]  /*1ca0*/  MOV R8, 0x0 ;  /* 0x0000000000087802 */ /* 0x000fe20000000f00 */
[----:B-1----:R-:W1:Y:S01]  /*1cb0*/  LDCU.64 UR4, c[0x4][0x10] ;  /* 0x01000200ff0477ac */ /* 0x002e620008000a00 */
[----:B------:R-:W-:-:S05]  /*1cc0*/  CS2R R6, SRZ ;  /* 0x0000000000067805 */ /* 0x000fca000001ff00 */
[----:B--2---:R-:W2:Y:S01]  /*1cd0*/  LDC.64 R8, c[0x4][R8] ;  /* 0x0100000008087b82 */ /* 0x004ea20000000a00 */
[----:B-1-3--:R-:W-:Y:S02]  /*1ce0*/  IMAD.U32 R4, RZ, RZ, UR4 ;  /* 0x00000004ff047e24 */ /* 0x00afe4000f8e00ff */
[----:B------:R-:W-:Y:S01]  /*1cf0*/  IMAD.U32 R5, RZ, RZ, UR5 ;  /* 0x00000005ff057e24 */ /* 0x000fe2000f8e00ff */
[----:B0-----:R-:W-:-:S04]  /*1d00*/  ISETP.GE.AND P0, PT, R23, 0x1, PT ;  /* 0x000000011700780c */ /* 0x001fc80003f06270 */
[----:B----4-:R-:W-:-:S09]  /*1d10*/  P2R R0, PR, RZ, 0x1 ;  /* 0x00000001ff007803 */ /* 0x010fd20000000000 */
[----:B------:R-:W-:-:S07]  /*1d20*/  LEPC R20, `(.L_x_25) ;  /* 0x000000001014794e */ /* 0x000fce0000000000 */
[----:B--2---:R-:W-:Y:S05]  /*1d30*/  CALL.ABS.NOINC R8 ;  /* 0x0000000008007343 */ /* 0x004fea0003c00000 */
.L_x_25:
[----:B------:R-:W-:Y:S01]  /*1d40*/  ISETP.GE.AND P6, PT, R23, 0x1, PT ;  /* 0x000000011700780c */ /* 0x000fe20003fc6270 */
[----:B------:R-:W-:Y:S03]  /*1d50*/  BSSY.RECONVERGENT B0, `(.L_x_26) ;  /* 0x0000057000007945 */ /* 0x000fe60003800200 */
[CC--:B------:R-:W-:Y:S02]  /*1d60*/  ISETP.GE.OR P0, PT, R22.reuse, R25.reuse, !P6 ;  /* 0x000000191600720c */ /* 0x0c0fe40007706670 */
[----:B------:R-:W-:-:S11]  /*1d70*/  VIMNMX R25, PT, PT, R22, R25, PT ;  /* 0x0000001916197248 */ /* 0x000fd60003fe0100 */
[----:B------:R-:W-:Y:S05]  /*1d80*/  @P0 BRA `(.L_x_27) ;  /* 0x00000004004c0947 */ /* 0x000fea0003800000 */
[----:B------:R-:W0:Y:S01]  /*1d90*/  LDC R0, c[0x0][0x388] ;  /* 0x0000e200ff007b82 */ /* 0x000e220000000800 */
[----:B------:R-:W-:Y:S01]  /*1da0*/  IMAD.MOV.U32 R4, RZ, RZ, RZ ;  /* 0x000000ffff047224 */ /* 0x000fe200078e00ff */
[----:B0-----:R-:W-:-:S04]  /*1db0*/  IADD3 R3, PT, PT, R0, -0x1, RZ ;  /* 0xffffffff00037810 */ /* 0x001fc80007ffe0ff */
[----:B------:R-:W-:-:S13]  /*1dc0*/  ISETP.GE.U32.AND P0, PT, R3, 0xf, PT ;  /* 0x0000000f0300780c */ /* 0x000fda0003f06070 */
[----:B------:R-:W-:Y:S05]  /*1dd0*/  @!P0 BRA `(.L_x_28) ;  /* 0x00000000004c8947 */ /* 0x000fea0003800000 */
[----:B------:R-:W-:Y:S01]  /*1de0*/  BSSY.RECONVERGENT B1, `(.L_x_29) ;  /* 0x0000011000017945 */ /* 0x000fe20003800200 */
[----:B------:R-:W-:Y:S02]  /*1df0*/  IMAD.MOV R3, RZ, RZ, -R18 ;  /* 0x000000ffff037224 */ /* 0x000fe400078e0a12 */
[C---:B------:R-:W-:Y:S02]  /*1e00*/  VIADD R21, R1.reuse, 0xc0 ;  /* 0x000000c001157836 */ /* 0x040fe40000000000 */
[----:B------:R-:W-:-:S07]  /*1e10*/  VIADD R20, R1, 0x20 ;  /* 0x0000002001147836 */ /* 0x000fce0000000000 */
.L_x_30:
[----:B------:R-:W2:Y:S04]  /*1e20*/  LDL.128 R4, [R21+-0x20] ;  /* 0xffffe00015047983 */ /* 0x000ea80000100c00 */
[----:B--2---:R0:W-:Y:S04]  /*1e30*/  STL.128 [R20+-0x20], R4 ;  /* 0xffffe00414007387 */ /* 0x0041e80000100c00 */
[----:B0-----:R-:W2:Y:S04]  /*1e40*/  LDL.128 R4, [R21+-0x10] ;  /* 0xfffff00015047983 */ /* 0x001ea80000100c00 */
[----:B--2---:R-:W-:Y:S04]  /*1e50*/  STL.128 [R20+-0x10], R4 ;  /* 0xfffff00414007387 */ /* 0x004fe80000100c00 */
[----:B------:R-:W2:Y:S01]  /*1e60*/  LDL.128 R8, [R21] ;  /* 0x0000000015087983 */ /* 0x000ea20000100c00 */
[----:B------:R-:W-:-:S04]  /*1e70*/  IADD3 R3, PT, PT, R3, 0x10, RZ ;  /* 0x0000001003037810 */ /* 0x000fc80007ffe0ff */
[----:B------:R-:W-:Y:S01]  /*1e80*/  ISETP.NE.AND P0, PT, R3, RZ, PT ;  /* 0x000000ff0300720c */ /* 0x000fe20003f05270 */
[----:B--2---:R-:W-:Y:S04]  /*1e90*/  STL.128 [R20], R8 ;  /* 0x0000000814007387 */ /* 0x004fe80000100c00 */
[----:B------:R0:W2:Y:S02]  /*1ea0*/  LDL.128 R12, [R21+0x10] ;  /* 0x00001000150c7983 */ /* 0x0000a40000100c00 */
[----:B0-----:R-:W-:Y:S02]  /*1eb0*/  VIADD R21, R21, 0x40 ;  /* 0x0000004015157836 */ /* 0x001fe40000000000 */
[----:B--2---:R0:W-:Y:S02]  /*1ec0*/  STL.128 [R20+0x10], R12 ;  /* 0x0000100c14007387 */ /* 0x0041e40000100c00 */
[----:B0-----:R-:W-:-:S02]  /*1ed0*/  VIADD R20, R20, 0x40 ;  /* 0x0000004014147836 */ /* 0x001fc40000000000 */
[----:B------:R-:W-:Y:S05]  /*1ee0*/  @P0 BRA `(.L_x_30) ;  /* 0xfffffffc00cc0947 */ /* 0x000fea000383ffff */
[----:B------:R-:W-:Y:S05]  /*1ef0*/  BSYNC.RECONVERGENT B1 ;  /* 0x0000000000017941 */ /* 0x000fea0003800200 */
.L_x_29:
[----:B------:R-:W-:-:S07]  /*1f00*/  IMAD.MOV.U32 R4, RZ, RZ, R18 ;  /* 0x000000ffff047224 */ /* 0x000fce00078e0012 */
.L_x_28:
[----:B------:R-:W-:Y:S01]  /*1f10*/  LOP3.LUT R3, R0, 0xf, RZ, 0xc0, !PT ;  /* 0x0000000f00037812 */ /* 0x000fe200078ec0ff */
[----:B------:R-:W-:-:S03]  /*1f20*/  IMAD.MOV.U32 R25, RZ, RZ, R22 ;  /* 0x000000ffff197224 */ /* 0x000fc600078e0016 */
[----:B------:R-:W-:-:S13]  /*1f30*/  ISETP.NE.AND P0, PT, R3, RZ, PT ;  /* 0x000000ff0300720c */ /* 0x000fda0003f05270 */
[----:B------:R-:W-:Y:S05]  /*1f40*/  @!P0 BRA `(.L_x_27) ;  /* 0x0000000000dc8947 */ /* 0x000fea0003800000 */
[----:B------:R-:W-:Y:S02]  /*1f50*/  IADD3 R3, PT, PT, R3, -0x1, RZ ;  /* 0xffffffff03037810 */ /* 0x000fe40007ffe0ff */
[----:B------:R-:W-:Y:S02]  /*1f60*/  LOP3.LUT R12, R0, 0x7, RZ, 0xc0, !PT ;  /* 0x00000007000c7812 */ /* 0x000fe400078ec0ff */
[----:B------:R-:W-:Y:S02]  /*1f70*/  ISETP.GE.U32.AND P0, PT, R3, 0x7, PT ;  /* 0x000000070300780c */ /* 0x000fe40003f06070 */
[----:B------:R-:W-:-:S11]  /*1f80*/  ISETP.NE.AND P1, PT, R12, RZ, PT ;  /* 0x000000ff0c00720c */ /* 0x000fd60003f25270 */
[----:B------:R-:W-:Y:S05]  /*1f90*/  @!P0 BRA `(.L_x_31) ;  /* 0x0000000000488947 */ /* 0x000fea0003800000 */
[----:B------:R-:W-:-:S05]  /*1fa0*/  IMAD R11, R4, 0x4, R1 ;  /* 0x00000004040b7824 */ /* 0x000fca00078e0201 */
[----:B------:R-:W2:Y:S04]  /*1fb0*/  LDL R0, [R11+0xa0] ;  /* 0x0000a0000b007983 */ /* 0x000ea80000100800 */
[----:B------:R-:W3:Y:S04]  /*1fc0*/  LDL R3, [R11+0xa4] ;  /* 0x0000a4000b037983 */ /* 0x000ee80000100800 */
[----:B------:R-:W4:Y:S04]  /*1fd0*/  LDL R5, [R11+0xa8] ;  /* 0x0000a8000b057983 */ /* 0x000f280000100800 */
[----:B------:R-:W5:Y:S04]  /*1fe0*/  LDL R6, [R11+0xac] ;  /* 0x0000ac000b067983 */ /* 0x000f680000100800 */
[----:B------:R-:W5:Y:S04]  /*1ff0*/  LDL R7, [R11+0xb0] ;  /* 0x0000b0000b077983 */ /* 0x000f680000100800 */
[----:B------:R-:W5:Y:S04]  /*2000*/  LDL R8, [R11+0xb4] ;  /* 0x0000b4000b087983 */ /* 0x000f680000100800 */
[----:B------:R-:W5:Y:S04]  /*2010*/  LDL R9, [R11+0xb8] ;  /* 0x0000b8000b097983 */ /* 0x000f680000100800 */
[----:B------:R-:W5:Y:S01]  /*2020*/  LDL R10, [R11+0xbc] ;  /* 0x0000bc000b0a7983 */ /* 0x000f620000100800 */
[----:B------:R-:W-:-:S03]  /*2030*/  VIADD R4, R4, 0x8 ;  /* 0x0000000804047836 */ /* 0x000fc60000000000 */
[----:B--2---:R0:W-:Y:S04]  /*2040*/  STL [R11], R0 ;  /* 0x000000000b007387 */ /* 0x0041e80000100800 */
[----:B---3--:R0:W-:Y:S04]  /*2050*/  STL [R11+0x4], R3 ;  /* 0x000004030b007387 */ /* 0x0081e80000100800 */
[----:B----4-:R0:W-:Y:S04]  /*2060*/  STL [R11+0x8], R5 ;  /* 0x000008050b007387 */ /* 0x0101e80000100800 */
[----:B-----5:R0:W-:Y:S04]  /*2070*/  STL [R11+0xc], R6 ;  /* 0x00000c060b007387 */ /* 0x0201e80000100800 */
[----:B------:R0:W-:Y:S04]  /*2080*/  STL [R11+0x10], R7 ;  /* 0x000010070b007387 */ /* 0x0001e80000100800 */
[----:B------:R0:W-:Y:S04]  /*2090*/  STL [R11+0x14], R8 ;  /* 0x000014080b007387 */ /* 0x0001e80000100800 */
[----:B------:R0:W-:Y:S04]  /*20a0*/  STL [R11+0x18], R9 ;  /* 0x000018090b007387 */ /* 0x0001e80000100800 */
[----:B------:R0:W-:Y:S02]  /*20b0*/  STL [R11+0x1c], R10 ;  /* 0x00001c0a0b007387 */ /* 0x0001e40000100800 */
.L_x_31:
[----:B------:R-:W-:Y:S01]  /*20c0*/  IMAD.MOV.U32 R25, RZ, RZ, R22 ;  /* 0x000000ffff197224 */ /* 0x000fe200078e0016 */
[----:B------:R-:W-:Y:S06]  /*20d0*/  @!P1 BRA `(.L_x_27) ;  /* 0x0000000000789947 */ /* 0x000fec0003800000 */
[----:B------:R-:W-:Y:S01]  /*20e0*/  VIADD R12, R12, 0xffffffff ;  /* 0xffffffff0c0c7836 */ /* 0x000fe20000000000 */
[----:B------:R-:W-:-:S04]  /*20f0*/  ISETP.NE.AND P1, PT, R17, RZ, PT ;  /* 0x000000ff1100720c */ /* 0x000fc80003f25270 */
[----:B------:R-:W-:-:S13]  /*2100*/  ISETP.GE.U32.AND P0, PT, R12, 0x3, PT ;  /* 0x000000030c00780c */ /* 0x000fda0003f06070 */
[----:B------:R-:W-:Y:S05]  /*2110*/  @!P0 BRA `(.L_x_32) ;  /* 0x0000000000288947 */ /* 0x000fea0003800000 */
[----:B0-----:R-:W-:-:S05]  /*2120*/  LEA R7, R4, R1, 0x2 ;  /* 0x0000000104077211 */ /* 0x001fca00078e10ff */
[----:B------:R-:W2:Y:S04]  /*2130*/  LDL R0, [R7+0xa0] ;  /* 0x0000a00007007983 */ /* 0x000ea80000100800 */
[----:B------:R-:W3:Y:S04]  /*2140*/  LDL R3, [R7+0xa4] ;  /* 0x0000a40007037983 */ /* 0x000ee80000100800 */
[----:B------:R-:W4:Y:S04]  /*2150*/  LDL R5, [R7+0xa8] ;  /* 0x0000a80007057983 */ /* 0x000f280000100800 */
[----:B------:R-:W5:Y:S01]  /*2160*/  LDL R6, [R7+0xac] ;  /* 0x0000ac0007067983 */ /* 0x000f620000100800 */
[----:B------:R-:W-:-:S03]  /*2170*/  VIADD R4, R4, 0x4 ;  /* 0x0000000404047836 */ /* 0x000fc60000000000 */
[----:B--2---:R1:W-:Y:S04]  /*2180*/  STL [R7], R0 ;  /* 0x0000000007007387 */ /* 0x0043e80000100800 */
[----:B---3--:R1:W-:Y:S04]  /*2190*/  STL [R7+0x4], R3 ;  /* 0x0000040307007387 */ /* 0x0083e80000100800 */
[----:B----4-:R1:W-:Y:S04]  /*21a0*/  STL [R7+0x8], R5 ;  /* 0x0000080507007387 */ /* 0x0103e80000100800 */
[----:B-----5:R1:W-:Y:S02]  /*21b0*/  STL [R7+0xc], R6 ;  /* 0x00000c0607007387 */ /* 0x0203e40000100800 */
.L_x_32:
[----:B------:R-:W-:Y:S01]  /*21c0*/  IMAD.MOV.U32 R25, RZ, RZ, R22 ;  /* 0x000000ffff197224 */ /* 0x000fe200078e0016 */
[----:B------:R-:W-:Y:S06]  /*21d0*/  @!P1 BRA `(.L_x_27) ;  /* 0x0000000000389947 */ /* 0x000fec0003800000 */
[----:B01----:R-:W-:-:S05]  /*21e0*/  IMAD R3, R4, 0x4, R1 ;  /* 0x0000000404037824 */ /* 0x003fca00078e0201 */
[----:B------:R-:W2:Y:S01]  /*21f0*/  LDL R0, [R3+0xa0] ;  /* 0x0000a00003007983 */ /* 0x000ea20000100800 */
[----:B------:R-:W-:Y:S01]  /*2200*/  ISETP.NE.AND P0, PT, R17, 0x1, PT ;  /* 0x000000011100780c */ /* 0x000fe20003f05270 */
[----:B------:R-:W-:Y:S02]  /*2210*/  IMAD.MOV.U32 R25, RZ, RZ, R22 ;  /* 0x000000ffff197224 */ /* 0x000fe400078e0016 */
[----:B--2---:R2:W-:Y:S10]  /*2220*/  STL [R3], R0 ;  /* 0x0000000003007387 */ /* 0x0045f40000100800 */
[----:B------:R-:W-:Y:S05]  /*2230*/  @!P0 BRA `(.L_x_27) ;  /* 0x0000000000208947 */ /* 0x000fea0003800000 */
[----:B--2---:R-:W2:Y:S01]  /*2240*/  LDL R0, [R3+0xa4] ;  /* 0x0000a40003007983 */ /* 0x004ea20000100800 */
[----:B------:R-:W-:Y:S02]  /*2250*/  ISETP.NE.AND P0, PT, R17, 0x2, PT ;  /* 0x000000021100780c */ /* 0x000fe40003f05270 */
[----:B------:R-:W-:Y:S01]  /*2260*/  MOV R25, R22 ;  /* 0x0000001600197202 */ /* 0x000fe20000000f00 */
[----:B--2---:R3:W-:Y:S10]  /*2270*/  STL [R3+0x4], R0 ;  /* 0x0000040003007387 */ /* 0x0047f40000100800 */
[----:B------:R-:W-:Y:S05]  /*2280*/  @!P0 BRA `(.L_x_27) ;  /* 0x00000000000c8947 */ /* 0x000fea0003800000 */
[----:B---3--:R-:W2:Y:S01]  /*2290*/  LDL R0, [R3+0xa8] ;  /* 0x0000a80003007983 */ /* 0x008ea20000100800 */
[----:B------:R-:W-:-:S03]  /*22a0*/  IMAD.MOV.U32 R25, RZ, RZ, R22 ;  /* 0x000000ffff197224 */ /* 0x000fc600078e0016 */
[----:B--2---:R4:W-:Y:S04]  /*22b0*/  STL [R3+0x8], R0 ;  /* 0x0000080003007387 */ /* 0x0049e80000100800 */
.L_x_27:
[----:B------:R-:W-:Y:S05]  /*22c0*/  BSYNC.RECONVERGENT B0 ;  /* 0x0000000000007941 */ /* 0x000fea0003800200 */
.L_x_26:
[----:B0-----:R-:W-:Y:S01]  /*22d0*/  MOV R8, 0x0 ;  /* 0x0000000000087802 */ /* 0x001fe20000000f00 */
[----:B------:R-:W0:Y:S01]  /*22e0*/  LDCU.64 UR4, c[0x4][0x18] ;  /* 0x01000300ff0477ac */ /* 0x000e220008000a00 */
[----:B-1----:R-:W-:-:S04]  /*22f0*/  CS2R R6, SRZ ;  /* 0x0000000000067805 */ /* 0x002fc8000001ff00 */
[----:B------:R-:W1:Y:S01]  /*2300*/  LDC.64 R8, c[0x4][R8] ;  /* 0x0100000008087b82 */ /* 0x000e620000000a00 */
[----:B0-----:R-:W-:Y:S02]  /*2310*/  IMAD.U32 R4, RZ, RZ, UR4 ;  /* 0x00000004ff047e24 */ /* 0x001fe4000f8e00ff */
[----:B------:R-:W-:-:S07]  /*2320*/  IMAD.U32 R5, RZ, RZ, UR5 ;  /* 0x00000005ff057e24 */ /* 0x000fce000f8e00ff */
[----:B------:R-:W-:-:S07]  /*2330*/  LEPC R20, `(.L_x_33) ;  /* 0x000000001014794e */ /* 0x000fce0000000000 */
[----:B-1234-:R-:W-:Y:S05]  /*2340*/  CALL.ABS.NOINC R8 ;  /* 0x0000000008007343 */ /* 0x01efea0003c00000 */
.L_x_33:
[----:B------:R-:W-:Y:S01]  /*2350*/  BSSY.RECONVERGENT B6, `(.L_x_34) ;  /* 0x0000506000067945 */ /* 0x000fe20003800200 */
[----:B------:R-:W-:-:S07]  /*2360*/  IMAD.MOV.U32 R24, RZ, RZ, RZ ;  /* 0x000000ffff187224 */ /* 0x000fce00078e00ff */
.L_x_116:
[----:B0-----:R-:W-:Y:S01]  /*2370*/  MOV R8, 0x0 ;  /* 0x0000000000087802 */ /* 0x001fe20000000f00 */
[----:B------:R-:W0:Y:S01]  /*2380*/  LDCU.64 UR4, c[0x4][0x20] ;  /* 0x01000400ff0477ac */ /* 0x000e220008000a00 */
[----:B------:R-:W-:-:S04]  /*2390*/  CS2R R6, SRZ ;  /* 0x0000000000067805 */ /* 0x000fc8000001ff00 */
[----:B-1----:R-:W1:Y:S01]  /*23a0*/  LDC.64 R8, c[0x4][R8] ;  /* 0x0100000008087b82 */ /* 0x002e620000000a00 */
[----:B0-23--:R-:W-:Y:S01]  /*23b0*/  MOV R4, UR4 ;  /* 0x0000000400047c02 */ /* 0x00dfe20008000f00 */
[----:B----4-:R-:W-:-:S07]  /*23c0*/  IMAD.U32 R5, RZ, RZ, UR5 ;  /* 0x00000005ff057e24 */ /* 0x010fce000f8e00ff */
[----:B------:R-:W-:-:S07]  /*23d0*/  LEPC R20, `(.L_x_35) ;  /* 0x000000001014794e */ /* 0x000fce0000000000 */
[----:B-1----:R-:W-:Y:S05]  /*23e0*/  CALL.ABS.NOINC R8 ;  /* 0x0000000008007343 */ /* 0x002fea0003c00000 */
.L_x_35:
[----:B------:R-:W-:-:S05]  /*23f0*/  IMAD R4, R24, 0x4, R1 ;  /* 0x0000000418047824 */ /* 0x000fca00078e0201 */
[----:B------:R-:W2:Y:S01]  /*2400*/  LDL R0, [R4] ;  /* 0x0000000004007983 */ /* 0x000ea20000100800 */
[----:B------:R-:W-:Y:S01]  /*2410*/  BSSY.RECONVERGENT B0, `(.L_x_36) ;  /* 0x000013b000007945 */ /* 0x000fe20003800200 */
[----:B--2---:R-:W-:-:S13]  /*2420*/  ISETP.NE.AND P0, PT, R0, RZ, PT ;  /* 0x000000ff0000720c */ /* 0x004fda0003f05270 */
[----:B------:R-:W-:Y:S05]  /*2430*/  @!P0 BRA `(.L_x_37) ;  /* 0x0000001000e08947 */ /* 0x000fea0003800000 */
[----:B------:R0:W-:Y:S01]  /*2440*/  STL [R4], RZ ;  /* 0x000000ff04007387 */ /* 0x0001e20000100800 */
[----:B------:R-:W-:Y:S01]  /*2450*/  HFMA2 R3, -RZ, RZ, 0, 0 ;  /* 0x00000000ff037431 */ /* 0x000fe200000001ff */
[----:B------:R-:W-:Y:S01]  /*2460*/  BSSY.RECONVERGENT B1, `(.L_x_38) ;  /* 0x00000df000017945 */ /* 0x000fe20003800200 */
[----:B------:R-:W-:Y:S02]  /*2470*/  IMAD.MOV.U32 R20, RZ, RZ, RZ ;  /* 0x000000ffff147224 */ /* 0x000fe400078e00ff */
[----:B------:R-:W-:-:S07]  /*2480*/  IMAD.MOV.U32 R15, RZ, RZ, R16 ;  /* 0x000000ffff0f7224 */ /* 0x000fce00078e0010 */
.L_x_48:
[----:B------:R-:W1:Y:S01]  /*2490*/  LDCU UR4, c[0x0][0x388] ;  /* 0x00007100ff0477ac */ /* 0x000e620008000800 */
[C---:B------:R-:W-:Y:S01]  /*24a0*/  IMAD R14, R20.reuse, 0x258, RZ ;  /* 0x00000258140e7824 */ /* 0x040fe200078e02ff */
[----:B------:R-:W-:Y:S01]  /*24b0*/  BSSY.RECONVERGENT B2, `(.L_x_39) ;  /* 0x00000d6000027945 */ /* 0x000fe20003800200 */
[----:B------:R-:W-:Y:S02]  /*24c0*/  VIADD R20, R20, 0x1 ;  /* 0x0000000114147836 */ /* 0x000fe40000000000 */
[----:B------:R-:W-:-:S03]  /*24d0*/  IMAD.MOV.U32 R13, RZ, RZ, 0x3e7 ;  /* 0x000003e7ff0d7424 */ /* 0x000fc600078e00ff */
[----:B------:R-:W-:Y:S01]  /*24e0*/  ISETP.NE.AND P0, PT, R20, 0x14, PT ;  /* 0x000000141400780c */ /* 0x000fe20003f05270 */
[----:B-1----:R-:W-:-:S04]  /*24f0*/  VIADD R12, R14, -UR4 ;  /* 0x800000040e0c7c36 */ /* 0x002fc80008000000 */
[----:B------:R-:W-:-:S05]  /*2500*/  VIADD R5, R12, 0x258 ;  /* 0x000002580c057836 */ /* 0x000fca0000000000 */
[----:B------:R-:W-:-:S13]  /*2510*/  ISETP.GE.AND P1, PT, R14, R5, PT ;  /* 0x000000050e00720c */ /* 0x000fda0003f26270 */
[----:B------:R-:W-:Y:S05]  /*2520*/  @P1 BRA `(.L_x_40) ;  /* 0x0000000c00381947 */ /* 0x000fea0003800000 */
[----:B------:R-:W-:-:S07]  /*2530*/  MOV R13, 0x3e7 ;  /* 0x000003e7000d7802 */ /* 0x000fce0000000f00 */
.L_x_47:
[----:B------:R-:W0:Y:S01]  /*2540*/  LDC R23, c[0x0][0x388] ;  /* 0x0000e200ff177b82 */ /* 0x000e220000000800 */
[----:B------:R-:W-:Y:S02]  /*2550*/  IMAD.MOV.U32 R26, RZ, RZ, RZ ;  /* 0x000000ffff1a7224 */ /* 0x000fe400078e00ff */
[----:B------:R-:W-:Y:S02]  /*2560*/  IMAD.MOV.U32 R21, RZ, RZ, RZ ;  /* 0x000000ffff157224 */ /* 0x000fe400078e00ff */
[----:B0-----:R-:W-:-:S05]  /*2570*/  VIADD R4, R23, 0xffffffff ;  /* 0xffffffff17047836 */ /* 0x001fca0000000000 */
[----:B------:R-:W-:-:S13]  /*2580*/  ISETP.GE.U32.AND P1, PT, R4, 0xf, PT ;  /* 0x0000000f0400780c */ /* 0x000fda0003f26070 */
[----:B------:R-:W-:Y:S05]  /*2590*/  @!P1 BRA `(.L_x_41) ;  /* 0x0000000400409947 */ /* 0x000fea0003800000 */
[----:B------:R-:W-:Y:S01]  /*25a0*/  HFMA2 R21, -RZ, RZ, 0, 0 ;  /* 0x00000000ff157431 */ /* 0x000fe200000001ff */
[----:B------:R-:W-:Y:S01]  /*25b0*/  BSSY.RECONVERGENT B3, `(.L_x_42) ;  /* 0x000004d000037945 */ /* 0x000fe20003800200 */
[----:B------:R-:W-:-:S07]  /*25c0*/  IMAD.MOV.U32 R26, RZ, RZ, RZ ;  /* 0x000000ffff1a7224 */ /* 0x000fce00078e00ff */
.L_x_43:
[----:B------:R-:W0:Y:S01]  /*25d0*/  LDC.64 R28, c[0x0][0x380] ;  /* 0x0000e000ff1c7b82 */ /* 0x000e220000000a00 */
[C---:B------:R-:W-:Y:S02]  /*25e0*/  IMAD.IADD R5, R26.reuse, 0x1, R14 ;  /* 0x000000011a057824 */ /* 0x040fe400078e020e */
[----:B------:R-:W-:-:S05]  /*25f0*/  IMAD R27, R26, 0x4, R1 ;  /* 0x000000041a1b7824 */ /* 0x000fca00078e0201 */
[----:B------:R-:W2:Y:S01]  /*2600*/  LDL.128 R8, [R27] ;  /* 0x000000001b087983 */ /* 0x000ea20000100c00 */
[----:B0-----:R-:W-:-:S05]  /*2610*/  IMAD.WIDE.U32 R28, R5, 0x4, R28 ;  /* 0x00000004051c7825 */ /* 0x001fca00078e001c */
[----:B------:R-:W2:Y:S04]  /*2620*/  LDG.E R5, desc[UR36][R28.64] ;  /* 0x000000241c057981 */ /* 0x000ea8000c1e1900 */
[----:B------:R-:W3:Y:S01]  /*2630*/  LDG.E R6, desc[UR36][R28.64+0x4] ;  /* 0x000004241c067981 */ /* 0x000ee2000c1e1900 */
[----:B------:R-:W-:Y:S01]  /*2640*/  VIADD R4, R21, 0x1 ;  /* 0x0000000115047836 */ /* 0x000fe20000000000 */
[----:B--2---:R-:W-:Y:S02]  /*2650*/  ISETP.NE.AND P1, PT, R8, R5, PT ;  /* 0x000000050800720c */ /* 0x004fe40003f25270 */
[----:B------:R-:W2:Y:S04]  /*2660*/  LDG.E R5, desc[UR36][R28.64+0x8] ;  /* 0x000008241c057981 */ /* 0x000ea8000c1e1900 */
[----:B------:R-:W4:Y:S07]  /*2670*/  LDG.E R8, desc[UR36][R28.64+0xc] ;  /* 0x00000c241c087981 */ /* 0x000f2e000c1e1900 */
[----:B------:R-:W-:Y:S01]  /*2680*/  @!P1 IMAD.MOV R4, RZ, RZ, R21 ;  /* 0x000000ffff049224 */ /* 0x000fe200078e0215 */
[----:B---3--:R-:W-:-:S02]  /*2690*/  ISETP.NE.AND P1, PT, R9, R6, PT ;  /* 0x000000060900720c */ /* 0x008fc40003f25270 */
[----:B------:R-:W3:Y:S01]  /*26a0*/  LDG.E R9, desc[UR36][R28.64+0x10] ;  /* 0x000010241c097981 */ /* 0x000ee2000c1e1900 */
[----:B--2---:R-:W-:Y:S02]  /*26b0*/  ISETP.NE.AND P2, PT, R10, R5, PT ;  /* 0x000000050a00720c */ /* 0x004fe40003f45270 */
[----:B------:R-:W-:-:S08]  /*26c0*/  IADD3 R5, PT, PT, R4, 0x1, RZ ;  /* 0x0000000104057810 */ /* 0x000fd00007ffe0ff */
[----:B------:R-:W-:-:S04]  /*26d0*/  @!P1 IMAD.MOV R5, RZ, RZ, R4 ;  /* 0x000000ffff059224 */ /* 0x000fc800078e0204 */
[----:B------:R-:W-:Y:S02]  /*26e0*/  VIADD R10, R5, 0x1 ;  /* 0x00000001050a7836 */ /* 0x000fe40000000000 */
[----:B------:R-:W-:Y:S02]  /*26f0*/  @!P2 IMAD.MOV R10, RZ, RZ, R5 ;  /* 0x000000ffff0aa224 */ /* 0x000fe400078e0205 */
[----:B------:R-:W3:Y:S01]  /*2700*/  LDL.128 R4, [R27+0x10] ;  /* 0x000010001b047983 */ /* 0x000ee20000100c00 */
[----:B----4-:R-:W-:Y:S01]  /*2710*/  ISETP.NE.AND P1, PT, R11, R8, PT ;  /* 0x000000080b00720c */ /* 0x010fe20003f25270 */
[C---:B------:R-:W-:Y:S02]  /*2720*/  VIADD R8, R10.reuse, 0x1 ;  /* 0x000000010a087836 */ /* 0x040fe40000000000 */
[----:B------:R-:W2:Y:S10]  /*2730*/  LDG.E R11, desc[UR36][R28.64+0x18] ;  /* 0x000018241c0b7981 */ /* 0x000eb4000c1e1900 */
[----:B------:R-:W-:-:S02]  /*2740*/  @!P1 IADD3 R8, PT, PT, R10, RZ, RZ ;  /* 0x000000ff0a089210 */ /* 0x000fc40007ffe0ff */
[----:B---3--:R-:W-:Y:S02]  /*2750*/  ISETP.NE.AND P1, PT, R4, R9, PT ;  /* 0x000000090400720c */ /* 0x008fe40003f25270 */
[----:B------:R-:W3:Y:S01]  /*2760*/  LDG.E R4, desc[UR36][R28.64+0x14] ;  /* 0x000014241c047981 */ /* 0x000ee2000c1e1900 */
[----:B------:R-:W-:-:S10]  /*2770*/  VIADD R9, R8, 0x1 ;  /* 0x0000000108097836 */ /* 0x000fd40000000000 */
[----:B------:R-:W-:Y:S01]  /*2780*/  @!P1 IMAD.MOV R9, RZ, RZ, R8 ;  /* 0x000000ffff099224 */ /* 0x000fe200078e0208 */
[----:B--2---:R-:W-:Y:S02]  /*2790*/  ISETP.NE.AND P2, PT, R6, R11, PT ;  /* 0x0000000b0600720c */ /* 0x004fe40003f45270 */
[----:B---3--:R-:W-:Y:S02]  /*27a0*/  ISETP.NE.AND P1, PT, R5, R4, PT ;  /* 0x000000040500720c */ /* 0x008fe40003f25270 */
[----:B------:R-:W2:Y:S01]  /*27b0*/  LDG.E R4, desc[UR36][R28.64+0x1c] ;  /* 0x00001c241c047981 */ /* 0x000ea2000c1e1900 */
[----:B------:R-:W-:-:S10]  /*27c0*/  VIADD R5, R9, 0x1 ;  /* 0x0000000109057836 */ /* 0x000fd40000000000 */
[----:B------:R-:W-:Y:S02]  /*27d0*/  @!P1 IMAD.MOV R5, RZ, RZ, R9 ;  /* 0x000000ffff059224 */ /* 0x000fe400078e0209 */
[----:B------:R-:W3:Y:S03]  /*27e0*/  LDL.128 R8, [R27+0x20] ;  /* 0x000020001b087983 */ /* 0x000ee60000100c00 */
[----:B------:R-:W-:Y:S01]  /*27f0*/  IADD3 R6, PT, PT, R5, 0x1, RZ ;  /* 0x0000000105067810 */ /* 0x000fe20007ffe0ff */
[----:B------:R-:W-:Y:S02]  /*2800*/  @!P2 IMAD.MOV R6, RZ, RZ, R5 ;  /* 0x000000ffff06a224 */ /* 0x000fe400078e0205 */
[----:B------:R-:W3:Y:S01]  /*2810*/  LDG.E R5, desc[UR36][R28.64+0x20] ;  /* 0x000020241c057981 */ /* 0x000ee2000c1e1900 */
[----:B--2---:R-:W-:Y:S01]  /*2820*/  ISETP.NE.AND P1, PT, R7, R4, PT ;  /* 0x000000040700720c */ /* 0x004fe20003f25270 */
[----:B------:R-:W-:-:S02]  /*2830*/  VIADD R4, R6, 0x1 ;  /* 0x0000000106047836 */ /* 0x000fc40000000000 */
[----:B------:R-:W2:Y:S10]  /*2840*/  LDG.E R7, desc[UR36][R28.64+0x28] ;  /* 0x000028241c077981 */ /* 0x000eb4000c1e1900 */
[----:B------:R-:W-:-:S02]  /*2850*/  @!P1 IMAD.MOV R4, RZ, RZ, R6 ;  /* 0x000000ffff049224 */ /* 0x000fc400078e0206 */
[----:B------:R-:W4:Y:S01]  /*2860*/  LDG.E R6, desc[UR36][R28.64+0x24] ;  /* 0x000024241c067981 */ /* 0x000f22000c1e1900 */
[----:B---3--:R-:W-:Y:S01]  /*2870*/  ISETP.NE.AND P1, PT, R8, R5, PT ;  /* 0x000000050800720c */ /* 0x008fe20003f25270 */
[C---:B------:R-:W-:Y:S02]  /*2880*/  VIADD R5, R4.reuse, 0x1 ;  /* 0x0000000104057836 */ /* 0x040fe40000000000 */
[----:B------:R-:W3:Y:S10]  /*2890*/  LDG.E R8, desc[UR36][R28.64+0x2c] ;  /* 0x00002c241c087981 */ /* 0x000ef4000c1e1900 */
[----:B------:R-:W-:-:S02]  /*28a0*/  @!P1 IADD3 R5, PT, PT, R4, RZ, RZ ;  /* 0x000000ff04059210 */ /* 0x000fc40007ffe0ff */
[----:B--2---:R-:W-:-:S03]  /*28b0*/  ISETP.NE.AND P2, PT, R10, R7, PT ;  /* 0x000000070a00720c */ /* 0x004fc60003f45270 */
[----:B------:R-:W-:Y:S01]  /*28c0*/  VIADD R10, R5, 0x1 ;  /* 0x00000001050a7836 */ /* 0x000fe20000000000 */
[----:B----4-:R-:W-:Y:S02]  /*28d0*/  ISETP.NE.AND P1, PT, R9, R6, PT ;  /* 0x000000060900720c */ /* 0x010fe40003f25270 */
[----:B------:R-:W2:Y:S11]  /*28e0*/  LDG.E R9, desc[UR36][R28.64+0x30] ;  /* 0x000030241c097981 */ /* 0x000eb6000c1e1900 */
[----:B------:R-:W-:-:S02]  /*28f0*/  @!P1 IMAD.MOV R10, RZ, RZ, R5 ;  /* 0x000000ffff0a9224 */ /* 0x000fc400078e0205 */
[----:B------:R-:W2:Y:S01]  /*2900*/  LDL.128 R4, [R27+0x30] ;  /* 0x000030001b047983 */ /* 0x000ea20000100c00 */
[----:B---3--:R-:W-:Y:S01]  /*2910*/  ISETP.NE.AND P1, PT, R11, R8, PT ;  /* 0x000000080b00720c */ /* 0x008fe20003f25270 */
[----:B------:R-:W-:Y:S02]  /*2920*/  VIADD R21, R10, 0x1 ;  /* 0x000000010a157836 */ /* 0x000fe40000000000 */
[----:B------:R-:W-:Y:S02]  /*2930*/  @!P2 IMAD.MOV R21, RZ, RZ, R10 ;  /* 0x000000ffff15a224 */ /* 0x000fe400078e020a */
[----:B------:R-:W3:Y:S03]  /*2940*/  LDG.E R10, desc[UR36][R28.64+0x3c] ;  /* 0x00003c241c0a7981 */ /* 0x000ee6000c1e1900 */
[----:B------:R-:W-:-:S05]  /*2950*/  IADD3 R8, PT, PT, R21, 0x1, RZ ;  /* 0x0000000115087810 */ /* 0x000fca0007ffe0ff */
[----:B------:R-:W-:Y:S01]  /*2960*/  @!P1 IMAD.MOV R8, RZ, RZ, R21 ;  /* 0x000000ffff089224 */ /* 0x000fe200078e0215 */
[----:B--2---:R-:W-:Y:S02]  /*2970*/  ISETP.NE.AND P1, PT, R4, R9, PT ;  /* 0x000000090400720c */ /* 0x004fe40003f25270 */
[----:B------:R-:W2:Y:S04]  /*2980*/  LDG.E R4, desc[UR36][R28.64+0x34] ;  /* 0x000034241c047981 */ /* 0x000ea8000c1e1900 */
[----:B------:R-:W4:Y:S01]  /*2990*/  LDG.E R9, desc[UR36][R28.64+0x38] ;  /* 0x000038241c097981 */ /* 0x000f22000c1e1900 */
[----:B------:R-:W-:Y:S01]  /*29a0*/  VIADD R26, R26, 0x10 ;  /* 0x000000101a1a7836 */ /* 0x000fe20000000000 */
[----:B--2---:R-:W-:Y:S01]  /*29b0*/  ISETP.NE.AND P2, PT, R5, R4, PT ;  /* 0x000000040500720c */ /* 0x004fe20003f45270 */
[----:B------:R-:W-:-:S04]  /*29c0*/  VIADD R4, R8, 0x1 ;  /* 0x0000000108047836 */ /* 0x000fc80000000000 */
[----:B------:R-:W-:Y:S01]  /*29d0*/  @!P1 IMAD.MOV R4, RZ, RZ, R8 ;  /* 0x000000ffff049224 */ /* 0x000fe200078e0208 */
[----:B----4-:R-:W-:-:S03]  /*29e0*/  ISETP.NE.AND P1, PT, R6, R9, PT ;  /* 0x000000090600720c */ /* 0x010fc60003f25270 */
[----:B------:R-:W-:-:S04]  /*29f0*/  VIADD R5, R4, 0x1 ;  /* 0x0000000104057836 */ /* 0x000fc80000000000 */
[----:B------:R-:W-:-:S05]  /*2a00*/  @!P2 IADD3 R5, PT, PT, R4, RZ, RZ ;  /* 0x000000ff0405a210 */ /* 0x000fca0007ffe0ff */
[----:B------:R-:W-:Y:S02]  /*2a10*/  VIADD R4, R5, 0x1 ;  /* 0x0000000105047836 */ /* 0x000fe40000000000 */
[----:B------:R-:W-:Y:S01]  /*2a20*/  @!P1 IMAD.MOV R4, RZ, RZ, R5 ;  /* 0x000000ffff049224 */ /* 0x000fe200078e0205 */
[----:B------:R-:W-:Y:S02]  /*2a30*/  ISETP.NE.AND P1, PT, R26, R18, PT ;  /* 0x000000121a00720c */ /* 0x000fe40003f25270 */
[----:B---3--:R-:W-:Y:S01]  /*2a40*/  ISETP.NE.AND P2, PT, R7, R10, PT ;  /* 0x0000000a0700720c */ /* 0x008fe20003f45270 */
[----:B------:R-:W-:-:S12]  /*2a50*/  VIADD R21, R4, 0x1 ;  /* 0x0000000104157836 */ /* 0x000fd80000000000 */
[----:B------:R-:W-:Y:S01]  /*2a60*/  @!P2 IADD3 R21, PT, PT, R4, RZ, RZ ;  /* 0x000000ff0415a210 */ /* 0x000fe20007ffe0ff */
[----:B------:R-:W-:Y:S06]  /*2a70*/  @P1 BRA `(.L_x_43) ;  /* 0xfffffff800d41947 */ /* 0x000fec000383ffff */
[----:B------:R-:W-:Y:S05]  /*2a80*/  BSYNC.RECONVERGENT B3 ;  /* 0x0000000000037941 */ /* 0x000fea0003800200 */
.L_x_42:
[----:B------:R-:W-:-:S07]  /*2a90*/  IMAD.MOV.U32 R26, RZ, RZ, R18 ;  /* 0x000000ffff1a7224 */ /* 0x000fce00078e0012 */
.L_x_41:
[----:B------:R-:W-:-:S04]  /*2aa0*/  LOP3.LUT R23, R23, 0xf, RZ, 0xc0, !PT ;  /* 0x0000000f17177812 */ /* 0x000fc800078ec0ff */
[----:B------:R-:W-:-:S13]  /*2ab0*/  ISETP.NE.AND P1, PT, R23, RZ, PT ;  /* 0x000000ff1700720c */ /* 0x000fda0003f25270 */
[----:B------:R-:W-:Y:S05]  /*2ac0*/  @!P1 BRA `(.L_x_44) ;  /* 0x0000000400c09947 */ /* 0x000fea0003800000 */
[----:B------:R-:W0:Y:S01]  /*2ad0*/  LDCU UR4, c[0x0][0x388] ;  /* 0x00007100ff0477ac */ /* 0x000e220008000800 */
[----:B------:R-:W-:-:S05]  /*2ae0*/  VIADD R23, R23, 0xffffffff ;  /* 0xffffffff17177836 */ /* 0x000fca0000000000 */
[----:B------:R-:W-:Y:S01]  /*2af0*/  ISETP.GE.U32.AND P1, PT, R23, 0x7, PT ;  /* 0x000000071700780c */ /* 0x000fe20003f26070 */
[----:B0-----:R-:W-:-:S04]  /*2b00*/  ULOP3.LUT UR4, UR4, 0x7, URZ, 0xc0, !UPT ;  /* 0x0000000704047892 */ /* 0x001fc8000f8ec0ff */
[----:B------:R-:W-:-:S08]  /*2b10*/  UISETP.NE.AND UP0, UPT, UR4, URZ, UPT ;  /* 0x000000ff0400728c */ /* 0x000fd0000bf05270 */
[----:B------:R-:W-:Y:S05]  /*2b20*/  @!P1 BRA `(.L_x_45) ;  /* 0x0000000000b09947 */ /* 0x000fea0003800000 */
[----:B------:R-:W0:Y:S01]  /*2b30*/  LDC.64 R4, c[0x0][0x380] ;  /* 0x0000e000ff047b82 */ /* 0x000e220000000a00 */
[----:B------:R-:W1:Y:S01]  /*2b40*/  LDCU.64 UR6, c[0x0][0x380] ;  /* 0x00007000ff0677ac */ /* 0x000e620008000a00 */
[C---:B------:R-:W-:Y:S01]  /*2b50*/  IADD3 R6, P1, PT, R26.reuse, R14, RZ ;  /* 0x0000000e1a067210 */ /* 0x040fe20007f3e0ff */
[C---:B------:R-:W-:Y:S01]  /*2b60*/  IMAD.IADD R7, R26.reuse, 0x1, R14 ;  /* 0x000000011a077824 */ /* 0x040fe200078e020e */
[----:B------:R-:W-:-:S03]  /*2b70*/  LEA R8, R26, R1, 0x2 ;  /* 0x000000011a087211 */ /* 0x000fc600078e10ff */
[----:B------:R-:W-:Y:S01]  /*2b80*/  IMAD.X R9, RZ, RZ, RZ, P1 ;  /* 0x000000ffff097224 */ /* 0x000fe200008e06ff */
[----:B-1----:R-:W-:-:S04]  /*2b90*/  LEA R28, P1, R6, UR6, 0x2 ;  /* 0x00000006061c7c11 */ /* 0x002fc8000f8210ff */
[----:B------:R-:W-:Y:S01]  /*2ba0*/  LEA.HI.X R29, R6, UR7, R9, 0x2, P1 ;  /* 0x00000007061d7c11 */ /* 0x000fe200088f1409 */
[----:B0-----:R-:W-:-:S04]  /*2bb0*/  IMAD.WIDE.U32 R4, R7, 0x4, R4 ;  /* 0x0000000407047825 */ /* 0x001fc800078e0004 */
[----:B------:R-:W2:Y:S04]  /*2bc0*/  LDG.E R10, desc[UR36][R28.64+0x4] ;  /* 0x000004241c0a7981 */ /* 0x000ea8000c1e1900 */
[----:B------:R-:W3:Y:S04]  /*2bd0*/  LDG.E R9, desc[UR36][R4.64] ;  /* 0x0000002404097981 */ /* 0x000ee8000c1e1900 */
[----:B------:R-:W4:Y:S04]  /*2be0*/  LDG.E R23, desc[UR36][R28.64+0x10] ;  /* 0x000010241c177981 */ /* 0x000f28000c1e1900 */
[----:B------:R-:W3:Y:S02]  /*2bf0*/  LDL.128 R4, [R8] ;  /* 0x0000000008047983 */ /* 0x000ee40000100c00 */
[----:B---3--:R-:W-:-:S02]  /*2c00*/  ISETP.NE.AND P1, PT, R4, R9, PT ;  /* 0x000000090400720c */ /* 0x008fc40003f25270 */
[----:B------:R-:W3:Y:S01]  /*2c10*/  LDG.E R4, desc[UR36][R28.64+0x8] ;  /* 0x000008241c047981 */ /* 0x000ee2000c1e1900 */
[----:B--2---:R-:W-:-:S03]  /*2c20*/  ISETP.NE.AND P2, PT, R5, R10, PT ;  /* 0x0000000a0500720c */ /* 0x004fc60003f45270 */
[----:B------:R-:W2:Y:S04]  /*2c30*/  LDG.E R5, desc[UR36][R28.64+0xc] ;  /* 0x00000c241c057981 */ /* 0x000ea8000c1e1900 */
[----:B------:R-:W4:Y:S01]  /*2c40*/  LDL.128 R8, [R8+0x10] ;  /* 0x0000100008087983 */ /* 0x000f220000100c00 */
[----:B---3--:R-:W-:-:S03]  /*2c50*/  ISETP.NE.AND P3, PT, R6, R4, PT ;  /* 0x000000040600720c */ /* 0x008fc60003f65270 */
[----:B------:R-:W3:Y:S01]  /*2c60*/  LDG.E R4, desc[UR36][R28.64+0x14] ;  /* 0x000014241c047981 */ /* 0x000ee2000c1e1900 */
[----:B--2---:R-:W-:-:S03]  /*2c70*/  ISETP.NE.AND P4, PT, R7, R5, PT ;  /* 0x000000050700720c */ /* 0x004fc60003f85270 */
[----:B------:R-:W2:Y:S04]  /*2c80*/  LDG.E R5, desc[UR36][R28.64+0x18] ;  /* 0x000018241c057981 */ /* 0x000ea8000c1e1900 */
[----:B------:R-:W5:Y:S01]  /*2c90*/  LDG.E R6, desc[UR36][R28.64+0x1c] ;  /* 0x00001c241c067981 */ /* 0x000f62000c1e1900 */
[----:B------:R-:W-:Y:S02]  /*2ca0*/  VIADD R7, R21, 0x1 ;  /* 0x0000000115077836 */ /* 0x000fe40000000000 */
[----:B------:R-:W-:-:S04]  /*2cb0*/  @!P1 IMAD.MOV R7, RZ, RZ, R21 ;  /* 0x000000ffff079224 */ /* 0x000fc800078e0215 */
[----:B------:R-:W-:Y:S02]  /*2cc0*/  VIADD R21, R7, 0x1 ;  /* 0x0000000107157836 */ /* 0x000fe40000000000 */
[----:B------:R-:W-:Y:S01]  /*2cd0*/  @!P2 IMAD.MOV R21, RZ, RZ, R7 ;  /* 0x000000ffff15a224 */ /* 0x000fe200078e0207 */
[----:B----4-:R-:W-:-:S04]  /*2ce0*/  ISETP.NE.AND P5, PT, R8, R23, PT ;  /* 0x000000170800720c */ /* 0x010fc80003fa5270 */
[----:B------:R-:W-:Y:S01]  /*2cf0*/  IADD3 R7, PT, PT, R21, 0x1, RZ ;  /* 0x0000000115077810 */ /* 0x000fe20007ffe0ff */
[----:B------:R-:W-:-:S04]  /*2d00*/  @!P3 IMAD.MOV R7, RZ, RZ, R21 ;  /* 0x000000ffff07b224 */ /* 0x000fc800078e0215 */
[----:B------:R-:W-:Y:S02]  /*2d10*/  VIADD R8, R7, 0x1 ;  /* 0x0000000107087836 */ /* 0x000fe40000000000 */
[----:B------:R-:W-:Y:S02]  /*2d20*/  @!P4 IMAD.MOV R8, RZ, RZ, R7 ;  /* 0x000000ffff08c224 */ /* 0x000fe400078e0207 */
[----:B------:R-:W-:Y:S01]  /*2d30*/  VIADD R26, R26, 0x8 ;  /* 0x000000081a1a7836 */ /* 0x000fe20000000000 */
[----:B---3--:R-:W-:Y:S01]  /*2d40*/  ISETP.NE.AND P1, PT, R9, R4, PT ;  /* 0x000000040900720c */ /* 0x008fe20003f25270 */
[C---:B------:R-:W-:Y:S01]  /*2d50*/  VIADD R4, R8.reuse, 0x1 ;  /* 0x0000000108047836 */ /* 0x040fe20000000000 */
[----:B------:R-:W-:Y:S02]  /*2d60*/  @!P5 IADD3 R4, PT, PT, R8, RZ, RZ ;  /* 0x000000ff0804d210 */ /* 0x000fe40007ffe0ff */
[----:B--2---:R-:W-:-:S03]  /*2d70*/  ISETP.NE.AND P2, PT, R10, R5, PT ;  /* 0x000000050a00720c */ /* 0x004fc60003f45270 */
[----:B------:R-:W-:-:S06]  /*2d80*/  VIADD R5, R4, 0x1 ;  /* 0x0000000104057836 */ /* 0x000fcc0000000000 */
[----:B------:R-:W-:Y:S01]  /*2d90*/  @!P1 IMAD.MOV R5, RZ, RZ, R4 ;  /* 0x000000ffff059224 */ /* 0x000fe200078e0204 */
[----:B-----5:R-:W-:-:S03]  /*2da0*/  ISETP.NE.AND P1, PT, R11, R6, PT ;  /* 0x000000060b00720c */ /* 0x020fc60003f25270 */
[----:B------:R-:W-:Y:S02]  /*2db0*/  VIADD R4, R5, 0x1 ;  /* 0x0000000105047836 */ /* 0x000fe40000000000 */
[----:B------:R-:W-:-:S05]  /*2dc0*/  @!P2 IMAD.MOV R4, RZ, RZ, R5 ;  /* 0x000000ffff04a224 */ /* 0x000fca00078e0205 */
[----:B------:R-:W-:-:S03]  /*2dd0*/  IADD3 R21, PT, PT, R4, 0x1, RZ ;  /* 0x0000000104157810 */ /* 0x000fc60007ffe0ff */
[----:B------:R-:W-:-:S07]  /*2de0*/  @!P1 IMAD.MOV R21, RZ, RZ, R4 ;  /* 0x000000ffff159224 */ /* 0x000fce00078e0204 */
.L_x_45:
[----:B------:R-:W-:Y:S05]  /*2df0*/  BRA.U !UP0, `(.L_x_44) ;  /* 0x0000000108f47547 */ /* 0x000fea000b800000 */
[----:B------:R-:W-:Y:S01]  /*2e00*/  UIADD3 UR4, UPT, UPT, UR4, -0x1, URZ ;  /* 0xffffffff04047890 */ /* 0x000fe2000fffe0ff */
[----:B------:R-:W-:-:S03]  /*2e10*/  ISETP.NE.AND P1, PT, R17, RZ, PT ;  /* 0x000000ff1100720c */ /* 0x000fc60003f25270 */
[----:B------:R-:W-:-:S09]  /*2e20*/  UISETP.GE.U32.AND UP0, UPT, UR4, 0x3, UPT ;  /* 0x000000030400788c */ /* 0x000fd2000bf06070 */
[----:B------:R-:W-:Y:S05]  /*2e30*/  BRA.U !UP0, `(.L_x_46) ;  /* 0x00000001086c7547 */ /* 0x000fea000b800000 */
[----:B------:R-:W0:Y:S01]  /*2e40*/  LDC.64 R8, c[0x0][0x380] ;  /* 0x0000e000ff087b82 */ /* 0x000e220000000a00 */
[C---:B------:R-:W-:Y:S01]  /*2e50*/  IMAD.IADD R5, R26.reuse, 0x1, R14 ;  /* 0x000000011a057824 */ /* 0x040fe200078e020e */
[----:B------:R-:W1:Y:S01]  /*2e60*/  LDCU.64 UR4, c[0x0][0x380] ;  /* 0x00007000ff0477ac */ /* 0x000e620008000a00 */
[----:B------:R-:W-:Y:S02]  /*2e70*/  IMAD R4, R26, 0x4, R1 ;  /* 0x000000041a047824 */ /* 0x000fe400078e0201 */
[----:B0-----:R-:W-:-:S04]  /*2e80*/  IMAD.WIDE.U32 R8, R5, 0x4, R8 ;  /* 0x0000000405087825 */ /* 0x001fc800078e0008 */
[----:B------:R-:W2:Y:S04]  /*2e90*/  LDL.128 R4, [R4] ;  /* 0x0000000004047983 */ /* 0x000ea80000100c00 */
[----:B------:R1:W2:Y:S01]  /*2ea0*/  LDG.E R11, desc[UR36][R8.64] ;  /* 0x00000024080b7981 */ /* 0x0002a2000c1e1900 */
[----:B------:R-:W-:-:S04]  /*2eb0*/  IADD3 R10, P2, PT, R26, R14, RZ ;  /* 0x0000000e1a0a7210 */ /* 0x000fc80007f5e0ff */
[----:B------:R-:W-:Y:S02]  /*2ec0*/  IADD3.X R23, PT, PT, RZ, RZ, RZ, P2, !PT ;  /* 0x000000ffff177210 */ /* 0x000fe400017fe4ff */
[----:B-1----:R-:W-:-:S04]  /*2ed0*/  LEA R8, P2, R10, UR4, 0x2 ;  /* 0x000000040a087c11 */ /* 0x002fc8000f8410ff */
[----:B------:R-:W-:-:S05]  /*2ee0*/  LEA.HI.X R9, R10, UR5, R23, 0x2, P2 ;  /* 0x000000050a097c11 */ /* 0x000fca00090f1417 */
[----:B------:R-:W3:Y:S04]  /*2ef0*/  LDG.E R10, desc[UR36][R8.64+0x4] ;  /* 0x00000424080a7981 */ /* 0x000ee8000c1e1900 */
[----:B------:R-:W4:Y:S01]  /*2f00*/  LDG.E R28, desc[UR36][R8.64+0xc] ;  /* 0x00000c24081c7981 */ /* 0x000f22000c1e1900 */
[----:B--2---:R-:W-:-:S03]  /*2f10*/  ISETP.NE.AND P2, PT, R4, R11, PT ;  /* 0x0000000b0400720c */ /* 0x004fc60003f45270 */
[----:B------:R-:W2:Y:S01]  /*2f20*/  LDG.E R11, desc[UR36][R8.64+0x8] ;  /* 0x00000824080b7981 */ /* 0x000ea2000c1e1900 */
[----:B------:R-:W-:Y:S01]  /*2f30*/  VIADD R4, R21, 0x1 ;  /* 0x0000000115047836 */ /* 0x000fe20000000000 */
[----:B---3--:R-:W-:-:S08]  /*2f40*/  ISETP.NE.AND P3, PT, R5, R10, PT ;  /* 0x0000000a0500720c */ /* 0x008fd00003f65270 */
[----:B------:R-:W-:-:S04]  /*2f50*/  @!P2 IMAD.MOV R4, RZ, RZ, R21 ;  /* 0x000000ffff04a224 */ /* 0x000fc800078e0215 */
[----:B------:R-:W-:Y:S02]  /*2f60*/  VIADD R5, R4, 0x1 ;  /* 0x0000000104057836 */ /* 0x000fe40000000000 */
[----:B------:R-:W-:Y:S01]  /*2f70*/  @!P3 IMAD.MOV R5, RZ, RZ, R4 ;  /* 0x000000ffff05b224 */ /* 0x000fe200078e0204 */
[----:B----4-:R-:W-:-:S04]  /*2f80*/  ISETP.NE.AND P3, PT, R7, R28, PT ;  /* 0x0000001c0700720c */ /* 0x010fc80003f65270 */
[----:B------:R-:W-:Y:S01]  /*2f90*/  IADD3 R4, PT, PT, R5, 0x1, RZ ;  /* 0x0000000105047810 */ /* 0x000fe20007ffe0ff */
[----:B------:R-:W-:Y:S01]  /*2fa0*/  VIADD R26, R26, 0x4 ;  /* 0x000000041a1a7836 */ /* 0x000fe20000000000 */
[----:B--2---:R-:W-:-:S13]  /*2fb0*/  ISETP.NE.AND P2, PT, R6, R11, PT ;  /* 0x0000000b0600720c */ /* 0x004fda0003f45270 */
[----:B------:R-:W-:-:S04]  /*2fc0*/  @!P2 IMAD.MOV R4, RZ, RZ, R5 ;  /* 0x000000ffff04a224 */ /* 0x000fc800078e0205 */
[----:B------:R-:W-:Y:S02]  /*2fd0*/  VIADD R21, R4, 0x1 ;  /* 0x0000000104157836 */ /* 0x000fe40000000000 */
[----:B------:R-:W-:-:S07]  /*2fe0*/  @!P3 IMAD.MOV R21, RZ, RZ, R4 ;  /* 0x000000ffff15b224 */ /* 0x000fce00078e0204 */
.L_x_46:
[----:B------:R-:W-:Y:S05]  /*2ff0*/  @!P1 BRA `(.L_x_44) ;  /* 0x0000000000749947 */ /* 0x000fea0003800000 */
[----:B------:R-:W0:Y:S01]  /*3000*/  LDC.64 R6, c[0x0][0x380] ;  /* 0x0000e000ff067b82 */ /* 0x000e220000000a00 */
[C---:B------:R-:W-:Y:S01]  /*3010*/  IADD3 R5, PT, PT, R26.reuse, R14, RZ ;  /* 0x0000000e1a057210 */ /* 0x040fe20007ffe0ff */
[----:B------:R-:W-:-:S04]  /*3020*/  IMAD R8, R26, 0x4, R1 ;  /* 0x000000041a087824 */ /* 0x000fc800078e0201 */
        /* <DEDUP_REMOVED lines=12> */
[----:B------:R-:W-:Y:S02]  /*30f0*/  ISETP.NE.AND P2, PT, R17, 0x2, PT ;  /* 0x000000021100780c */ /* 0x000fe40003f45270 */
[----:B------:R-:W-:Y:S02]  /*3100*/  IADD3.X R7, PT, PT, RZ, RZ, RZ, P1, !PT ;  /* 0x000000ffff077210 */ /* 0x000fe40000ffe4ff */
[----:B0-----:R-:W-:-:S04]  /*3110*/  LEA R6, P1, R4, UR4, 0x2 ;  /* 0x0000000404067c11 */ /* 0x001fc8000f8210ff */
[----:B------:R-:W-:-:S05]  /*3120*/  LEA.HI.X R7, R4, UR5, R7, 0x2, P1 ;  /* 0x0000000504077c11 */ /* 0x000fca00088f1407 */
[----:B------:R-:W3:Y:S04]  /*3130*/  LDG.E R4, desc[UR36][R6.64+0x4] ;  /* 0x0000042406047981 */ /* 0x000ee8000c1e1900 */
[----:B------:R-:W2:Y:S01]  /*3140*/  @P2 LDG.E R9, desc[UR36][R6.64+0x8] ;  /* 0x0000082406092981 */ /* 0x000ea2000c1e1900 */
[----:B---3--:R-:W-:Y:S01]  /*3150*/  ISETP.NE.AND P1, PT, R5, R4, PT ;  /* 0x000000040500720c */ /* 0x008fe20003f25270 */
[----:B------:R-:W-:Y:S01]  /*3160*/  VIADD R4, R21, 0x1 ;  /* 0x0000000115047836 */ /* 0x000fe20000000000 */
[----:B--2---:R-:W-:-:S11]  /*3170*/  ISETP.NE.OR P3, PT, R8, R9, !P2 ;  /* 0x000000090800720c */ /* 0x004fd60005765670 */
[----:B------:R-:W-:-:S04]  /*3180*/  @!P1 IMAD.MOV R4, RZ, RZ, R21 ;  /* 0x000000ffff049224 */ /* 0x000fc800078e0215 */
[----:B------:R-:W-:-:S04]  /*3190*/  IMAD.MOV.U32 R21, RZ, RZ, R4 ;  /* 0x000000ffff157224 */ /* 0x000fc800078e0004 */
[C---:B------:R-:W-:Y:S01]  /*31a0*/  @P2 VIADD R4, R21.reuse, 0x1 ;  /* 0x0000000115042836 */ /* 0x040fe20000000000 */
[----:B------:R-:W-:-:S05]  /*31b0*/  @!P3 IADD3 R4, PT, PT, R21, RZ, RZ ;  /* 0x000000ff1504b210 */ /* 0x000fca0007ffe0ff */
[----:B------:R-:W-:-:S07]  /*31c0*/  @P2 IMAD.MOV.U32 R21, RZ, RZ, R4 ;  /* 0x000000ffff152224 */ /* 0x000fce00078e0004 */
.L_x_44:
[----:B------:R-:W-:Y:S01]  /*31d0*/  VIADD R14, R14, 0x1 ;  /* 0x000000010e0e7836 */ /* 0x000fe20000000000 */
[----:B------:R-:W-:-:S04]  /*31e0*/  VIMNMX R13, PT, PT, R21, R13, PT ;  /* 0x0000000d150d7248 */ /* 0x000fc80003fe0100 */
[----:B------:R-:W-:-:S13]  /*31f0*/  ISETP.NE.AND P1, PT, R14, R15, PT ;  /* 0x0000000f0e00720c */ /* 0x000fda0003f25270 */
[----:B------:R-:W-:Y:S05]  /*3200*/  @P1 BRA `(.L_x_47) ;  /* 0xfffffff000cc1947 */ /* 0x000fea000383ffff */
.L_x_40:
[----:B------:R-:W-:Y:S05]  /*3210*/  BSYNC.RECONVERGENT B2 ;  /* 0x0000000000027941 */ /* 0x000fea0003800200 */
.L_x_39:
[----:B------:R-:W-:Y:S02]  /*3220*/  IMAD.IADD R3, R3, 0x1, R13 ;  /* 0x0000000103037824 */ /* 0x000fe400078e020d */
[----:B------:R-:W-:Y:S01]  /*3230*/  VIADD R15, R12, 0x4b0 ;  /* 0x000004b00c0f7836 */ /* 0x000fe20000000000 */
[----:B------:R-:W-:Y:S06]  /*3240*/  @P0 BRA `(.L_x_48) ;  /* 0xfffffff000900947 */ /* 0x000fec000383ffff */
[----:B------:R-:W-:Y:S05]  /*3250*/  BSYNC.RECONVERGENT B1 ;  /* 0x0000000000017941 */ /* 0x000fea0003800200 */
.L_x_38:
[----:B------:R-:W-:Y:S01]  /*3260*/  ISETP.GE.AND P0, PT, R3, R22, PT ;  /* 0x000000160300720c */ /* 0x000fe20003f06270 */
[----:B------:R-:W-:-:S12]  /*3270*/  BSSY.RECONVERGENT B1, `(.L_x_49) ;  /* 0x0000052000017945 */ /* 0x000fd80003800200 */
[----:B------:R-:W-:Y:S05]  /*3280*/  @P0 BRA `(.L_x_50) ;  /* 0x0000000400400947 */ /* 0x000fea0003800000 */
[----:B------:R-:W0:Y:S02]  /*3290*/  LDC R26, c[0x0][0x388] ;  /* 0x0000e200ff1a7b82 */ /* 0x000e240000000800 */
[----:B0-----:R-:W-:-:S04]  /*32a0*/  IADD3 R4, PT, PT, R26, -0x1, RZ ;  /* 0xffffffff1a047810 */ /* 0x001fc80007ffe0ff */
[----:B------:R-:W-:Y:S01]  /*32b0*/  ISETP.GE.U32.AND P0, PT, R4, 0xf, PT ;  /* 0x0000000f0400780c */ /* 0x000fe20003f06070 */
[----:B------:R-:W-:-:S12]  /*32c0*/  IMAD.MOV.U32 R4, RZ, RZ, RZ ;  /* 0x000000ffff047224 */ /* 0x000fd800078e00ff */
[----:B------:R-:W-:Y:S05]  /*32d0*/  @!P0 BRA `(.L_x_51) ;  /* 0x0000000000408947 */ /* 0x000fea0003800000 */
[----:B------:R-:W-:Y:S01]  /*32e0*/  BSSY.RECONVERGENT B2, `(.L_x_52) ;  /* 0x000000e000027945 */ /* 0x000fe20003800200 */
[----:B------:R-:W-:-:S07]  /*32f0*/  IMAD.MOV.U32 R27, RZ, RZ, RZ ;  /* 0x000000ffff1b7224 */ /* 0x000fce00078e00ff */
.L_x_53:
[----:B0-----:R-:W-:-:S05]  /*3300*/  IMAD R28, R27, 0x4, R1 ;  /* 0x000000041b1c7824 */ /* 0x001fca00078e0201 */
[----:B------:R-:W2:Y:S04]  /*3310*/  LDL.128 R4, [R28] ;  /* 0x000000001c047983 */ /* 0x000ea80000100c00 */
[----:B------:R-:W3:Y:S04]  /*3320*/  LDL.128 R8, [R28+0x10] ;  /* 0x000010001c087983 */ /* 0x000ee80000100c00 */
[----:B------:R-:W4:Y:S04]  /*3330*/  LDL.128 R12, [R28+0x20] ;  /* 0x000020001c0c7983 */ /* 0x000f280000100c00 */
[----:B------:R-:W5:Y:S01]  /*3340*/  LDL.128 R20, [R28+0x30] ;  /* 0x000030001c147983 */ /* 0x000f620000100c00 */
[----:B------:R-:W-:-:S05]  /*3350*/  VIADD R27, R27, 0x10 ;  /* 0x000000101b1b7836 */ /* 0x000fca0000000000 */
[----:B------:R-:W-:Y:S01]  /*3360*/  ISETP.NE.AND P0, PT, R27, R18, PT ;  /* 0x000000121b00720c */ /* 0x000fe20003f05270 */
[----:B--2---:R0:W-:Y:S04]  /*3370*/  STL.128 [R28+0xa0], R4 ;  /* 0x0000a0041c007387 */ /* 0x0041e80000100c00 */
[----:B---3--:R0:W-:Y:S04]  /*3380*/  STL.128 [R28+0xb0], R8 ;  /* 0x0000b0081c007387 */ /* 0x0081e80000100c00 */
[----:B----4-:R0:W-:Y:S04]  /*3390*/  STL.128 [R28+0xc0], R12 ;  /* 0x0000c00c1c007387 */ /* 0x0101e80000100c00 */
[----:B-----5:R0:W-:Y:S01]  /*33a0*/  STL.128 [R28+0xd0], R20 ;  /* 0x0000d0141c007387 */ /* 0x0201e20000100c00 */
[----:B------:R-:W-:Y:S05]  /*33b0*/  @P0 BRA `(.L_x_53) ;  /* 0xfffffffc00d00947 */ /* 0x000fea000383ffff */
[----:B------:R-:W-:Y:S05]  /*33c0*/  BSYNC.RECONVERGENT B2 ;  /* 0x0000000000027941 */ /* 0x000fea0003800200 */
.L_x_52:
[----:B0-----:R-:W-:-:S07]  /*33d0*/  MOV R4, R18 ;  /* 0x0000001200047202 */ /* 0x001fce0000000f00 */
.L_x_51:
[----:B------:R-:W-:Y:S01]  /*33e0*/  LOP3.LUT R5, R26, 0xf, RZ, 0xc0, !PT ;  /* 0x0000000f1a057812 */ /* 0x000fe200078ec0ff */
[----:B------:R-:W-:-:S03]  /*33f0*/  IMAD.MOV.U32 R22, RZ, RZ, R3 ;  /* 0x000000ffff167224 */ /* 0x000fc600078e0003 */
[----:B------:R-:W-:-:S13]  /*3400*/  ISETP.NE.AND P0, PT, R5, RZ, PT ;  /* 0x000000ff0500720c */ /* 0x000fda0003f05270 */
[----:B------:R-:W-:Y:S05]  /*3410*/  @!P0 BRA `(.L_x_50) ;  /* 0x0000000000dc8947 */ /* 0x000fea0003800000 */
[----:B------:R-:W-:Y:S01]  /*3420*/  VIADD R5, R5, 0xffffffff ;  /* 0xffffffff05057836 */ /* 0x000fe20000000000 */
[----:B------:R-:W-:-:S04]  /*3430*/  LOP3.LUT R7, R26, 0x7, RZ, 0xc0, !PT ;  /* 0x000000071a077812 */ /* 0x000fc800078ec0ff */
[----:B------:R-:W-:Y:S02]  /*3440*/  ISETP.GE.U32.AND P0, PT, R5, 0x7, PT ;  /* 0x000000070500780c */ /* 0x000fe40003f06070 */
[----:B------:R-:W-:-:S11]  /*3450*/  ISETP.NE.AND P1, PT, R7, RZ, PT ;  /* 0x000000ff0700720c */ /* 0x000fd60003f25270 */
[----:B------:R-:W-:Y:S05]  /*3460*/  @!P0 BRA `(.L_x_54) ;  /* 0x0000000000488947 */ /* 0x000fea0003800000 */
[----:B------:R-:W-:-:S05]  /*3470*/  IMAD R5, R4, 0x4, R1 ;  /* 0x0000000404057824 */ /* 0x000fca00078e0201 */
[----:B------:R-:W2:Y:S04]  /*3480*/  LDL R6, [R5] ;  /* 0x0000000005067983 */ /* 0x000ea80000100800 */
        /* <DEDUP_REMOVED lines=8> */
[----:B--2---:R0:W-:Y:S04]  /*3510*/  STL [R5+0xa0], R6 ;  /* 0x0000a00605007387 */ /* 0x0041e80000100800 */
[----:B---3--:R0:W-:Y:S04]  /*3520*/  STL [R5+0xa4], R8 ;  /* 0x0000a40805007387 */ /* 0x0081e80000100800 */
[----:B----4-:R0:W-:Y:S04]  /*3530*/  STL [R5+0xa8], R10 ;  /* 0x0000a80a05007387 */ /* 0x0101e80000100800 */
[----:B-----5:R0:W-:Y:S04]  /*3540*/  STL [R5+0xac], R12 ;  /* 0x0000ac0c05007387 */ /* 0x0201e80000100800 */
[----:B------:R0:W-:Y:S04]  /*3550*/  STL [R5+0xb0], R14 ;  /* 0x0000b00e05007387 */ /* 0x0001e80000100800 */
[----:B------:R0:W-:Y:S04]  /*3560*/  STL [R5+0xb4], R20 ;  /* 0x0000b41405007387 */ /* 0x0001e80000100800 */
[----:B------:R0:W-:Y:S04]  /*3570*/  STL [R5+0xb8], R22 ;  /* 0x0000b81605007387 */ /* 0x0001e80000100800 */
[----:B------:R0:W-:Y:S02]  /*3580*/  STL [R5+0xbc], R26 ;  /* 0x0000bc1a05007387 */ /* 0x0001e40000100800 */
.L_x_54:
[----:B0-----:R-:W-:Y:S01]  /*3590*/  MOV R22, R3 ;  /* 0x0000000300167202 */ /* 0x001fe20000000f00 */
[----:B------:R-:W-:Y:S06]  /*35a0*/  @!P1 BRA `(.L_x_50) ;  /* 0x0000000000789947 */ /* 0x000fec0003800000 */
[----:B------:R-:W-:Y:S01]  /*35b0*/  VIADD R7, R7, 0xffffffff ;  /* 0xffffffff07077836 */ /* 0x000fe20000000000 */
[----:B------:R-:W-:-:S04]  /*35c0*/  ISETP.NE.AND P1, PT, R17, RZ, PT ;  /* 0x000000ff1100720c */ /* 0x000fc80003f25270 */
[----:B------:R-:W-:-:S13]  /*35d0*/  ISETP.GE.U32.AND P0, PT, R7, 0x3, PT ;  /* 0x000000030700780c */ /* 0x000fda0003f06070 */
[----:B------:R-:W-:Y:S05]  /*35e0*/  @!P0 BRA `(.L_x_55) ;  /* 0x0000000000288947 */ /* 0x000fea0003800000 */
[----:B------:R-:W-:-:S05]  /*35f0*/  IMAD R9, R4, 0x4, R1 ;  /* 0x0000000404097824 */ /* 0x000fca00078e0201 */
[----:B------:R-:W2:Y:S04]  /*3600*/  LDL R5, [R9] ;  /* 0x0000000009057983 */ /* 0x000ea80000100800 */
[----:B------:R-:W3:Y:S04]  /*3610*/  LDL R6, [R9+0x4] ;  /* 0x0000040009067983 */ /* 0x000ee80000100800 */
[----:B------:R-:W4:Y:S04]  /*3620*/  LDL R7, [R9+0x8] ;  /* 0x0000080009077983 */ /* 0x000f280000100800 */
[----:B------:R-:W5:Y:S01]  /*3630*/  LDL R8, [R9+0xc] ;  /* 0x00000c0009087983 */ /* 0x000f620000100800 */
[----:B------:R-:W-:-:S03]  /*3640*/  VIADD R4, R4, 0x4 ;  /* 0x0000000404047836 */ /* 0x000fc60000000000 */
[----:B--2---:R0:W-:Y:S04]  /*3650*/  STL [R9+0xa0], R5 ;  /* 0x0000a00509007387 */ /* 0x0041e80000100800 */
[----:B---3--:R0:W-:Y:S04]  /*3660*/  STL [R9+0xa4], R6 ;  /* 0x0000a40609007387 */ /* 0x0081e80000100800 */
[----:B----4-:R0:W-:Y:S04]  /*3670*/  STL [R9+0xa8], R7 ;  /* 0x0000a80709007387 */ /* 0x0101e80000100800 */
[----:B-----5:R0:W-:Y:S02]  /*3680*/  STL [R9+0xac], R8 ;  /* 0x0000ac0809007387 */ /* 0x0201e40000100800 */
.L_x_55:
[----:B------:R-:W-:Y:S01]  /*3690*/  IMAD.MOV.U32 R22, RZ, RZ, R3 ;  /* 0x000000ffff167224 */ /* 0x000fe200078e0003 */
[----:B------:R-:W-:Y:S06]  /*36a0*/  @!P1 BRA `(.L_x_50) ;  /* 0x0000000000389947 */ /* 0x000fec0003800000 */
[----:B------:R-:W-:-:S05]  /*36b0*/  LEA R4, R4, R1, 0x2 ;  /* 0x0000000104047211 */ /* 0x000fca00078e10ff */
[----:B0-----:R-:W2:Y:S01]  /*36c0*/  LDL R5, [R4] ;  /* 0x0000000004057983 */ /* 0x001ea20000100800 */
[----:B------:R-:W-:Y:S01]  /*36d0*/  ISETP.NE.AND P0, PT, R17, 0x1, PT ;  /* 0x000000011100780c */ /* 0x000fe20003f05270 */
[----:B------:R-:W-:Y:S02]  /*36e0*/  IMAD.MOV.U32 R22, RZ, RZ, R3 ;  /* 0x000000ffff167224 */ /* 0x000fe400078e0003 */
[----:B--2---:R1:W-:Y:S10]  /*36f0*/  STL [R4+0xa0], R5 ;  /* 0x0000a00504007387 */ /* 0x0043f40000100800 */
[----:B------:R-:W-:Y:S05]  /*3700*/  @!P0 BRA `(.L_x_50) ;  /* 0x0000000000208947 */ /* 0x000fea0003800000 */
[----:B-1----:R-:W2:Y:S01]  /*3710*/  LDL R5, [R4+0x4] ;  /* 0x0000040004057983 */ /* 0x002ea20000100800 */
[----:B------:R-:W-:Y:S01]  /*3720*/  ISETP.NE.AND P0, PT, R17, 0x2, PT ;  /* 0x000000021100780c */ /* 0x000fe20003f05270 */
[----:B------:R-:W-:Y:S02]  /*3730*/  IMAD.MOV.U32 R22, RZ, RZ, R3 ;  /* 0x000000ffff167224 */ /* 0x000fe400078e0003 */
[----:B--2---:R2:W-:Y:S10]  /*3740*/  STL [R4+0xa4], R5 ;  /* 0x0000a40504007387 */ /* 0x0045f40000100800 */
[----:B------:R-:W-:Y:S05]  /*3750*/  @!P0 BRA `(.L_x_50) ;  /* 0x00000000000c8947 */ /* 0x000fea0003800000 */
[----:B--2---:R-:W2:Y:S01]  /*3760*/  LDL R5, [R4+0x8] ;  /* 0x0000080004057983 */ /* 0x004ea20000100800 */
[----:B------:R-:W-:-:S03]  /*3770*/  IMAD.MOV.U32 R22, RZ, RZ, R3 ;  /* 0x000000ffff167224 */ /* 0x000fc600078e0003 */
[----:B--2---:R3:W-:Y:S04]  /*3780*/  STL [R4+0xa8], R5 ;  /* 0x0000a80504007387 */ /* 0x0047e80000100800 */
.L_x_50:
[----:B------:R-:W-:Y:S05]  /*3790*/  BSYNC.RECONVERGENT B1 ;  /* 0x0000000000017941 */ /* 0x000fea0003800200 */
.L_x_49:
[----:B------:R-:W-:-:S05]  /*37a0*/  IMAD R3, R24, 0x4, R1 ;  /* 0x0000000418037824 */ /* 0x000fca00078e0201 */
[----:B------:R4:W-:Y:S02]  /*37b0*/  STL [R3], R0 ;  /* 0x0000000003007387 */ /* 0x0009e40000100800 */
.L_x_37:
[----:B------:R-:W-:Y:S05]  /*37c0*/  BSYNC.RECONVERGENT B0 ;  /* 0x0000000000007941 */ /* 0x000fea0003800200 */
.L_x_36:
[----:B------:R-:W-:Y:S01]  /*37d0*/  ISETP.NE.AND P0, PT, R0, 0x1, PT ;  /* 0x000000010000780c */ /* 0x000fe20003f05270 */
[----:B------:R-:W-:-:S12]  /*37e0*/  BSSY.RECONVERGENT B0, `(.L_x_56) ;  /* 0x000013c000007945 */ /* 0x000fd80003800200 */
[----:B------:R-:W-:Y:S05]  /*37f0*/  @!P0 BRA `(.L_x_57) ;  /* 0x0000001000e88947 */ /* 0x000fea0003800000 */
[----:B0123--:R-:W-:Y:S01]  /*3800*/  LEA R5, R24, R1, 0x2 ;  /* 0x0000000118057211 */ /* 0x00ffe200078e10ff */
[----:B------:R-:W-:Y:S01]  /*3810*/  IMAD.MOV.U32 R4, RZ, RZ, 0x1 ;  /* 0x00000001ff047424 */ /* 0x000fe200078e00ff */
[----:B------:R-:W-:Y:S01]  /*3820*/  BSSY.RECONVERGENT B1, `(.L_x_58) ;  /* 0x00000e1000017945 */ /* 0x000fe20003800200 */
[----:B------:R-:W-:Y:S02]  /*3830*/  IMAD.MOV.U32 R20, RZ, RZ, RZ ;  /* 0x000000ffff147224 */ /* 0x000fe400078e00ff */
[----:B------:R-:W-:Y:S01]  /*3840*/  IMAD.MOV.U32 R15, RZ, RZ, R16 ;  /* 0x000000ffff0f7224 */ /* 0x000fe200078e0010 */
[----:B------:R0:W-:Y:S01]  /*3850*/  STL [R5], R4 ;  /* 0x0000000405007387 */ /* 0x0001e20000100800 */
[----:B----4-:R-:W-:-:S07]  /*3860*/  IMAD.MOV.U32 R3, RZ, RZ, RZ ;  /* 0x000000ffff037224 */ /* 0x010fce00078e00ff */
.L_x_68:
[----:B------:R-:W1:Y:S01]  /*3870*/  LDCU UR4, c[0x0][0x388] ;  /* 0x00007100ff0477ac */ /* 0x000e620008000800 */
[C---:B------:R-:W-:Y:S01]  /*3880*/  IMAD R14, R20.reuse, 0x258, RZ ;  /* 0x00000258140e7824 */ /* 0x040fe200078e02ff */
[----:B------:R-:W-:Y:S01]  /*3890*/  BSSY.RECONVERGENT B2, `(.L_x_59) ;  /* 0x00000d6000027945 */ /* 0x000fe20003800200 */
[----:B------:R-:W-:Y:S02]  /*38a0*/  VIADD R20, R20, 0x1 ;  /* 0x0000000114147836 */ /* 0x000fe40000000000 */
[----:B------:R-:W-:-:S03]  /*38b0*/  IMAD.MOV.U32 R13, RZ, RZ, 0x3e7 ;  /* 0x000003e7ff0d7424 */ /* 0x000fc600078e00ff */
[----:B------:R-:W-:Y:S02]  /*38c0*/  ISETP.NE.AND P0, PT, R20, 0x14, PT ;  /* 0x000000141400780c */ /* 0x000fe40003f05270 */
[----:B-1----:R-:W-:-:S05]  /*38d0*/  IADD3 R12, PT, PT, R14, -UR4, RZ ;  /* 0x800000040e0c7c10 */ /* 0x002fca000fffe0ff */
[----:B0-----:R-:W-:-:S05]  /*38e0*/  VIADD R5, R12, 0x258 ;  /* 0x000002580c057836 */ /* 0x001fca0000000000 */
[----:B------:R-:W-:-:S13]  /*38f0*/  ISETP.GE.AND P1, PT, R14, R5, PT ;  /* 0x000000050e00720c */ /* 0x000fda0003f26270 */
[----:B------:R-:W-:Y:S05]  /*3900*/  @P1 BRA `(.L_x_60) ;  /* 0x0000000c00381947 */ /* 0x000fea0003800000 */
[----:B------:R-:W-:-:S07]  /*3910*/  IMAD.MOV.U32 R13, RZ, RZ, 0x3e7 ;  /* 0x000003e7ff0d7424 */ /* 0x000fce00078e00ff */
.L_x_67:
[----:B------:R-:W0:Y:S01]  /*3920*/  LDC R23, c[0x0][0x388] ;  /* 0x0000e200ff177b82 */ /* 0x000e220000000800 */
[----:B------:R-:W-:Y:S02]  /*3930*/  IMAD.MOV.U32 R26, RZ, RZ, RZ ;  /* 0x000000ffff1a7224 */ /* 0x000fe400078e00ff */
[----:B------:R-:W-:Y:S01]  /*3940*/  IMAD.MOV.U32 R21, RZ, RZ, RZ ;  /* 0x000000ffff157224 */ /* 0x000fe200078e00ff */
[----:B0-----:R-:W-:-:S04]  /*3950*/  IADD3 R4, PT, PT, R23, -0x1, RZ ;  /* 0xffffffff17047810 */ /* 0x001fc80007ffe0ff */
[----:B------:R-:W-:-:S13]  /*3960*/  ISETP.GE.U32.AND P1, PT, R4, 0xf, PT ;  /* 0x0000000f0400780c */ /* 0x000fda0003f26070 */
[----:B------:R-:W-:Y:S05]  /*3970*/  @!P1 BRA `(.L_x_61) ;  /* 0x0000000400409947 */ /* 0x000fea0003800000 */
[----:B------:R-:W-:Y:S01]  /*3980*/  BSSY.RECONVERGENT B3, `(.L_x_62) ;  /* 0x000004e000037945 */ /* 0x000fe20003800200 */
[----:B------:R-:W-:Y:S02]  /*3990*/  IMAD.MOV.U32 R26, RZ, RZ, RZ ;  /* 0x000000ffff1a7224 */ /* 0x000fe400078e00ff */
[----:B------:R-:W-:-:S07]  /*39a0*/  IMAD.MOV.U32 R21, RZ, RZ, RZ ;  /* 0x000000ffff157224 */ /* 0x000fce00078e00ff */
.L_x_63:
[----:B------:R-:W0:Y:S01]  /*39b0*/  LDC.64 R28, c[0x0][0x380] ;  /* 0x0000e000ff1c7b82 */ /* 0x000e220000000a00 */
[C---:B------:R-:W-:Y:S01]  /*39c0*/  IADD3 R5, PT, PT, R26.reuse, R14, RZ ;  /* 0x0000000e1a057210 */ /* 0x040fe20007ffe0ff */
        /* <DEDUP_REMOVED lines=12> */
[----:B--2---:R-:W-:Y:S01]  /*3a90*/  ISETP.NE.AND P2, PT, R10, R5, PT ;  /* 0x000000050a00720c */ /* 0x004fe20003f45270 */
[----:B------:R-:W-:-:S09]  /*3aa0*/  VIADD R5, R4, 0x1 ;  /* 0x0000000104057836 */ /* 0x000fd20000000000 */
[----:B------:R-:W-:-:S05]  /*3ab0*/  @!P1 IADD3 R5, PT, PT, R4, RZ, RZ ;  /* 0x000000ff04059210 */ /* 0x000fca0007ffe0ff */
[----:B------:R-:W-:Y:S02]  /*3ac0*/  VIADD R10, R5, 0x1 ;  /* 0x00000001050a7836 */ /* 0x000fe40000000000 */
[----:B------:R-:W-:Y:S02]  /*3ad0*/  @!P2 IMAD.MOV R10, RZ, RZ, R5 ;  /* 0x000000ffff0aa224 */ /* 0x000fe400078e0205 */
[----:B------:R-:W3:Y:S01]  /*3ae0*/  LDL.128 R4, [R27+0x10] ;  /* 0x000010001b047983 */ /* 0x000ee20000100c00 */
[----:B----4-:R-:W-:Y:S01]  /*3af0*/  ISETP.NE.AND P1, PT, R11, R8, PT ;  /* 0x000000080b00720c */ /* 0x010fe20003f25270 */
[----:B------:R-:W-:Y:S02]  /*3b00*/  VIADD R8, R10, 0x1 ;  /* 0x000000010a087836 */ /* 0x000fe40000000000 */
[----:B------:R-:W2:Y:S10]  /*3b10*/  LDG.E R11, desc[UR36][R28.64+0x18] ;  /* 0x000018241c0b7981 */ /* 0x000eb4000c1e1900 */
[----:B------:R-:W-:Y:S01]  /*3b20*/  @!P1 IMAD.MOV R8, RZ, RZ, R10 ;  /* 0x000000ffff089224 */ /* 0x000fe200078e020a */
[----:B---3--:R-:W-:-:S02]  /*3b30*/  ISETP.NE.AND P1, PT, R4, R9, PT ;  /* 0x000000090400720c */ /* 0x008fc40003f25270 */
[----:B------:R-:W3:Y:S02]  /*3b40*/  LDG.E R4, desc[UR36][R28.64+0x14] ;  /* 0x000014241c047981 */ /* 0x000ee4000c1e1900 */
[----:B------:R-:W-:-:S09]  /*3b50*/  IADD3 R9, PT, PT, R8, 0x1, RZ ;  /* 0x0000000108097810 */ /* 0x000fd20007ffe0ff */
[----:B------:R-:W-:Y:S01]  /*3b60*/  @!P1 IMAD.MOV R9, RZ, RZ, R8 ;  /* 0x000000ffff099224 */ /* 0x000fe200078e0208 */
[----:B--2---:R-:W-:Y:S02]  /*3b70*/  ISETP.NE.AND P2, PT, R6, R11, PT ;  /* 0x0000000b0600720c */ /* 0x004fe40003f45270 */
[----:B---3--:R-:W-:Y:S02]  /*3b80*/  ISETP.NE.AND P1, PT, R5, R4, PT ;  /* 0x000000040500720c */ /* 0x008fe40003f25270 */
[----:B------:R-:W2:Y:S01]  /*3b90*/  LDG.E R4, desc[UR36][R28.64+0x1c] ;  /* 0x00001c241c047981 */ /* 0x000ea2000c1e1900 */
[----:B------:R-:W-:-:S10]  /*3ba0*/  VIADD R5, R9, 0x1 ;  /* 0x0000000109057836 */ /* 0x000fd40000000000 */
[----:B------:R-:W-:Y:S02]  /*3bb0*/  @!P1 IMAD.MOV R5, RZ, RZ, R9 ;  /* 0x000000ffff059224 */ /* 0x000fe400078e0209 */
[----:B------:R-:W3:Y:S02]  /*3bc0*/  LDL.128 R8, [R27+0x20] ;  /* 0x000020001b087983 */ /* 0x000ee40000100c00 */
[C---:B------:R-:W-:Y:S01]  /*3bd0*/  VIADD R6, R5.reuse, 0x1 ;  /* 0x0000000105067836 */ /* 0x040fe20000000000 */
[----:B------:R-:W-:Y:S02]  /*3be0*/  @!P2 IADD3 R6, PT, PT, R5, RZ, RZ ;  /* 0x000000ff0506a210 */ /* 0x000fe40007ffe0ff */
[----:B------:R-:W3:Y:S01]  /*3bf0*/  LDG.E R5, desc[UR36][R28.64+0x20] ;  /* 0x000020241c057981 */ /* 0x000ee2000c1e1900 */
[----:B--2---:R-:W-:Y:S02]  /*3c00*/  ISETP.NE.AND P1, PT, R7, R4, PT ;  /* 0x000000040700720c */ /* 0x004fe40003f25270 */
[----:B------:R-:W-:Y:S01]  /*3c10*/  VIADD R4, R6, 0x1 ;  /* 0x0000000106047836 */ /* 0x000fe20000000000 */
[----:B------:R-:W2:Y:S10]  /*3c20*/  LDG.E R7, desc[UR36][R28.64+0x28] ;  /* 0x000028241c077981 */ /* 0x000eb4000c1e1900 */
[----:B------:R-:W-:-:S02]  /*3c30*/  @!P1 IMAD.MOV R4, RZ, RZ, R6 ;  /* 0x000000ffff049224 */ /* 0x000fc400078e0206 */
[----:B------:R-:W4:Y:S01]  /*3c40*/  LDG.E R6, desc[UR36][R28.64+0x24] ;  /* 0x000024241c067981 */ /* 0x000f22000c1e1900 */
[----:B---3--:R-:W-:Y:S01]  /*3c50*/  ISETP.NE.AND P1, PT, R8, R5, PT ;  /* 0x000000050800720c */ /* 0x008fe20003f25270 */
[----:B------:R-:W-:Y:S02]  /*3c60*/  VIADD R5, R4, 0x1 ;  /* 0x0000000104057836 */ /* 0x000fe40000000000 */
[----:B------:R-:W3:Y:S10]  /*3c70*/  LDG.E R8, desc[UR36][R28.64+0x2c] ;  /* 0x00002c241c087981 */ /* 0x000ef4000c1e1900 */
[----:B------:R-:W-:Y:S01]  /*3c80*/  @!P1 IMAD.MOV R5, RZ, RZ, R4 ;  /* 0x000000ffff059224 */ /* 0x000fe200078e0204 */
[----:B--2---:R-:W-:-:S02]  /*3c90*/  ISETP.NE.AND P2, PT, R10, R7, PT ;  /* 0x000000070a00720c */ /* 0x004fc40003f45270 */
[----:B----4-:R-:W-:Y:S02]  /*3ca0*/  ISETP.NE.AND P1, PT, R9, R6, PT ;  /* 0x000000060900720c */ /* 0x010fe40003f25270 */
[----:B------:R-:W-:Y:S01]  /*3cb0*/  IADD3 R10, PT, PT, R5, 0x1, RZ ;  /* 0x00000001050a7810 */ /* 0x000fe20007ffe0ff */
[----:B------:R-:W2:Y:S10]  /*3cc0*/  LDG.E R9, desc[UR36][R28.64+0x30] ;  /* 0x000030241c097981 */ /* 0x000eb4000c1e1900 */
[----:B------:R-:W-:-:S02]  /*3cd0*/  @!P1 IMAD.MOV R10, RZ, RZ, R5 ;  /* 0x000000ffff0a9224 */ /* 0x000fc400078e0205 */
[----:B------:R-:W2:Y:S01]  /*3ce0*/  LDL.128 R4, [R27+0x30] ;  /* 0x000030001b047983 */ /* 0x000ea20000100c00 */
[----:B---3--:R-:W-:Y:S01]  /*3cf0*/  ISETP.NE.AND P1, PT, R11, R8, PT ;  /* 0x000000080b00720c */ /* 0x008fe20003f25270 */
[----:B------:R-:W-:Y:S02]  /*3d00*/  VIADD R21, R10, 0x1 ;  /* 0x000000010a157836 */ /* 0x000fe40000000000 */
[----:B------:R-:W-:Y:S02]  /*3d10*/  @!P2 IMAD.MOV R21, RZ, RZ, R10 ;  /* 0x000000ffff15a224 */ /* 0x000fe400078e020a */
[----:B------:R-:W3:Y:S02]  /*3d20*/  LDG.E R10, desc[UR36][R28.64+0x3c] ;  /* 0x00003c241c0a7981 */ /* 0x000ee4000c1e1900 */
[----:B------:R-:W-:-:S06]  /*3d30*/  VIADD R8, R21, 0x1 ;  /* 0x0000000115087836 */ /* 0x000fcc0000000000 */
[----:B------:R-:W-:Y:S02]  /*3d40*/  @!P1 IADD3 R8, PT, PT, R21, RZ, RZ ;  /* 0x000000ff15089210 */ /* 0x000fe40007ffe0ff */
        /* <DEDUP_REMOVED lines=9> */
[----:B------:R-:W-:Y:S01]  /*3de0*/  @!P2 IMAD.MOV R5, RZ, RZ, R4 ;  /* 0x000000ffff05a224 */ /* 0x000fe200078e0204 */
[----:B---3--:R-:W-:-:S04]  /*3df0*/  ISETP.NE.AND P2, PT, R7, R10, PT ;  /* 0x0000000a0700720c */ /* 0x008fc80003f45270 */
[----:B------:R-:W-:Y:S01]  /*3e00*/  IADD3 R4, PT, PT, R5, 0x1, RZ ;  /* 0x0000000105047810 */ /* 0x000fe20007ffe0ff */
[----:B------:R-:W-:Y:S01]  /*3e10*/  @!P1 IMAD.MOV R4, RZ, RZ, R5 ;  /* 0x000000ffff049224 */ /* 0x000fe200078e0205 */
[----:B------:R-:W-:-:S03]  /*3e20*/  ISETP.NE.AND P1, PT, R26, R18, PT ;  /* 0x000000121a00720c */ /* 0x000fc60003f25270 */
[----:B------:R-:W-:-:S04]  /*3e30*/  VIADD R21, R4, 0x1 ;  /* 0x0000000104157836 */ /* 0x000fc80000000000 */
[----:B------:R-:W-:-:S06]  /*3e40*/  @!P2 IMAD.MOV R21, RZ, RZ, R4 ;  /* 0x000000ffff15a224 */ /* 0x000fcc00078e0204 */
[----:B------:R-:W-:Y:S05]  /*3e50*/  @P1 BRA `(.L_x_63) ;  /* 0xfffffff800d41947 */ /* 0x000fea000383ffff */
[----:B------:R-:W-:Y:S05]  /*3e60*/  BSYNC.RECONVERGENT B3 ;  /* 0x0000000000037941 */ /* 0x000fea0003800200 */
.L_x_62:
[----:B------:R-:W-:-:S07]  /*3e70*/  MOV R26, R18 ;  /* 0x00000012001a7202 */ /* 0x000fce0000000f00 */
.L_x_61:
        /* <DEDUP_REMOVED lines=32> */
[----:B------:R-:W-:Y:S01]  /*4080*/  IADD3 R7, PT, PT, R21, 0x1, RZ ;  /* 0x0000000115077810 */ /* 0x000fe20007ffe0ff */
[----:B------:R-:W-:-:S04]  /*4090*/  @!P1 IMAD.MOV R7, RZ, RZ, R21 ;  /* 0x000000ffff079224 */ /* 0x000fc800078e0215 */
[----:B------:R-:W-:Y:S02]  /*40a0*/  VIADD R21, R7, 0x1 ;  /* 0x0000000107157836 */ /* 0x000fe40000000000 */
[----:B------:R-:W-:Y:S01]  /*40b0*/  @!P2 IMAD.MOV R21, RZ, RZ, R7 ;  /* 0x000000ffff15a224 */ /* 0x000fe200078e0207 */
[----:B----4-:R-:W-:-:S03]  /*40c0*/  ISETP.NE.AND P5, PT, R8, R23, PT ;  /* 0x000000170800720c */ /* 0x010fc60003fa5270 */
[C---:B------:R-:W-:Y:S01]  /*40d0*/  VIADD R7, R21.reuse, 0x1 ;  /* 0x0000000115077836 */ /* 0x040fe20000000000 */
[----:B------:R-:W-:-:S05]  /*40e0*/  @!P3 IADD3 R7, PT, PT, R21, RZ, RZ ;  /* 0x000000ff1507b210 */ /* 0x000fca0007ffe0ff */
[----:B------:R-:W-:Y:S02]  /*40f0*/  VIADD R8, R7, 0x1 ;  /* 0x0000000107087836 */ /* 0x000fe40000000000 */
[----:B------:R-:W-:Y:S01]  /*4100*/  @!P4 IMAD.MOV R8, RZ, RZ, R7 ;  /* 0x000000ffff08c224 */ /* 0x000fe200078e0207 */
[----:B------:R-:W-:Y:S02]  /*4110*/  IADD3 R26, PT, PT, R26, 0x8, RZ ;  /* 0x000000081a1a7810 */ /* 0x000fe40007ffe0ff */
[----:B---3--:R-:W-:Y:S01]  /*4120*/  ISETP.NE.AND P1, PT, R9, R4, PT ;  /* 0x000000040900720c */ /* 0x008fe20003f25270 */
[----:B------:R-:W-:Y:S02]  /*4130*/  VIADD R4, R8, 0x1 ;  /* 0x0000000108047836 */ /* 0x000fe40000000000 */
[----:B------:R-:W-:Y:S01]  /*4140*/  @!P5 IMAD.MOV R4, RZ, RZ, R8 ;  /* 0x000000ffff04d224 */ /* 0x000fe200078e0208 */
[----:B--2---:R-:W-:-:S04]  /*4150*/  ISETP.NE.AND P2, PT, R10, R5, PT ;  /* 0x000000050a00720c */ /* 0x004fc80003f45270 */
[----:B------:R-:W-:-:S05]  /*4160*/  IADD3 R5, PT, PT, R4, 0x1, RZ ;  /* 0x0000000104057810 */ /* 0x000fca0007ffe0ff */
[----:B------:R-:W-:Y:S01]  /*4170*/  @!P1 IMAD.MOV R5, RZ, RZ, R4 ;  /* 0x000000ffff059224 */ /* 0x000fe200078e0204 */
[----:B-----5:R-:W-:-:S03]  /*4180*/  ISETP.NE.AND P1, PT, R11, R6, PT ;  /* 0x000000060b00720c */ /* 0x020fc60003f25270 */
[----:B------:R-:W-:Y:S02]  /*4190*/  VIADD R4, R5, 0x1 ;  /* 0x0000000105047836 */ /* 0x000fe40000000000 */
[----:B------:R-:W-:-:S04]  /*41a0*/  @!P2 IMAD.MOV R4, RZ, RZ, R5 ;  /* 0x000000ffff04a224 */ /* 0x000fc800078e0205 */
[----:B------:R-:W-:-:S04]  /*41b0*/  VIADD R21, R4, 0x1 ;  /* 0x0000000104157836 */ /* 0x000fc80000000000 */
[----:B------:R-:W-:-:S07]  /*41c0*/  @!P1 IMAD.MOV R21, RZ, RZ, R4 ;  /* 0x000000ffff159224 */ /* 0x000fce00078e0204 */
.L_x_65:
        /* <DEDUP_REMOVED lines=12> */
[----:B------:R-:W-:-:S05]  /*4290*/  IADD3 R10, P2, PT, R26, R14, RZ ;  /* 0x0000000e1a0a7210 */ /* 0x000fca0007f5e0ff */
[----:B------:R-:W-:Y:S01]  /*42a0*/  IMAD.X R23, RZ, RZ, RZ, P2 ;  /* 0x000000ffff177224 */ /* 0x000fe200010e06ff */
[----:B-1----:R-:W-:-:S04]  /*42b0*/  LEA R8, P2, R10, UR4, 0x2 ;  /* 0x000000040a087c11 */ /* 0x002fc8000f8410ff */
[----:B------:R-:W-:-:S05]  /*42c0*/  LEA.HI.X R9, R10, UR5, R23, 0x2, P2 ;  /* 0x000000050a097c11 */ /* 0x000fca00090f1417 */
[----:B------:R-:W3:Y:S04]  /*42d0*/  LDG.E R10, desc[UR36][R8.64+0x4] ;  /* 0x00000424080a7981 */ /* 0x000ee8000c1e1900 */
[----:B------:R-:W4:Y:S01]  /*42e0*/  LDG.E R28, desc[UR36][R8.64+0xc] ;  /* 0x00000c24081c7981 */ /* 0x000f22000c1e1900 */
[----:B--2---:R-:W-:-:S03]  /*42f0*/  ISETP.NE.AND P2, PT, R4, R11, PT ;  /* 0x0000000b0400720c */ /* 0x004fc60003f45270 */
[----:B------:R-:W2:Y:S01]  /*4300*/  LDG.E R11, desc[UR36][R8.64+0x8] ;  /* 0x00000824080b7981 */ /* 0x000ea2000c1e1900 */
[----:B------:R-:W-:Y:S02]  /*4310*/  IADD3 R4, PT, PT, R21, 0x1, RZ ;  /* 0x0000000115047810 */ /* 0x000fe40007ffe0ff */
[----:B---3--:R-:W-:-:S07]  /*4320*/  ISETP.NE.AND P3, PT, R5, R10, PT ;  /* 0x0000000a0500720c */ /* 0x008fce0003f65270 */
[----:B------:R-:W-:-:S04]  /*4330*/  @!P2 IMAD.MOV R4, RZ, RZ, R21 ;  /* 0x000000ffff04a224 */ /* 0x000fc800078e0215 */
[----:B------:R-:W-:Y:S02]  /*4340*/  VIADD R5, R4, 0x1 ;  /* 0x0000000104057836 */ /* 0x000fe40000000000 */
[----:B------:R-:W-:Y:S01]  /*4350*/  @!P3 IMAD.MOV R5, RZ, RZ, R4 ;  /* 0x000000ffff05b224 */ /* 0x000fe200078e0204 */
[----:B----4-:R-:W-:-:S03]  /*4360*/  ISETP.NE.AND P3, PT, R7, R28, PT ;  /* 0x0000001c0700720c */ /* 0x010fc60003f65270 */
[----:B------:R-:W-:Y:S02]  /*4370*/  VIADD R4, R5, 0x1 ;  /* 0x0000000105047836 */ /* 0x000fe40000000000 */
[----:B------:R-:W-:Y:S01]  /*4380*/  VIADD R26, R26, 0x4 ;  /* 0x000000041a1a7836 */ /* 0x000fe20000000000 */
[----:B--2---:R-:W-:-:S13]  /*4390*/  ISETP.NE.AND P2, PT, R6, R11, PT ;  /* 0x0000000b0600720c */ /* 0x004fda0003f45270 */
[----:B------:R-:W-:-:S05]  /*43a0*/  @!P2 IADD3 R4, PT, PT, R5, RZ, RZ ;  /* 0x000000ff0504a210 */ /* 0x000fca0007ffe0ff */
[----:B------:R-:W-:Y:S02]  /*43b0*/  VIADD R21, R4, 0x1 ;  /* 0x0000000104157836 */ /* 0x000fe40000000000 */
[----:B------:R-:W-:-:S07]  /*43c0*/  @!P3 IMAD.MOV R21, RZ, RZ, R4 ;  /* 0x000000ffff15b224 */ /* 0x000fce00078e0204 */
.L_x_66:
        /* <DEDUP_REMOVED lines=30> */
.L_x_64:
[----:B------:R-:W-:Y:S01]  /*45b0*/  VIADD R14, R14, 0x1 ;  /* 0x000000010e0e7836 */ /* 0x000fe20000000000 */
[----:B------:R-:W-:-:S04]  /*45c0*/  VIMNMX R13, PT, PT, R21, R13, PT ;  /* 0x0000000d150d7248 */ /* 0x000fc80003fe0100 */
[----:B------:R-:W-:-:S13]  /*45d0*/  ISETP.NE.AND P1, PT, R14, R15, PT ;  /* 0x0000000f0e00720c */ /* 0x000fda0003f25270 */
[----:B------:R-:W-:Y:S05]  /*45e0*/  @P1 BRA `(.L_x_67) ;  /* 0xfffffff000cc1947 */ /* 0x000fea000383ffff */
.L_x_60:
[----:B------:R-:W-:Y:S05]  /*45f0*/  BSYNC.RECONVERGENT B2 ;  /* 0x0000000000027941 */ /* 0x000fea0003800200 */
.L_x_59:
[----:B------:R-:W-:Y:S02]  /*4600*/  IMAD.IADD R3, R3, 0x1, R13 ;  /* 0x0000000103037824 */ /* 0x000fe400078e020d */
[----:B------:R-:W-:Y:S01]  /*4610*/  VIADD R15, R12, 0x4b0 ;  /* 0x000004b00c0f7836 */ /* 0x000fe20000000000 */
[----:B------:R-:W-:Y:S06]  /*4620*/  @P0 BRA `(.L_x_68) ;  /* 0xfffffff000900947 */ /* 0x000fec000383ffff */
[----:B------:R-:W-:Y:S05]  /*4630*/  BSYNC.RECONVERGENT B1 ;  /* 0x0000000000017941 */ /* 0x000fea0003800200 */
.L_x_58:
[----:B------:R-:W-:Y:S01]  /*4640*/  ISETP.GE.AND P0, PT, R3, R22, PT ;  /* 0x000000160300720c */ /* 0x000fe20003f06270 */
[----:B------:R-:W-:-:S12]  /*4650*/  BSSY.RECONVERGENT B1, `(.L_x_69) ;  /* 0x0000052000017945 */ /* 0x000fd80003800200 */
[----:B------:R-:W-:Y:S05]  /*4660*/  @P0 BRA `(.L_x_70) ;  /* 0x0000000400400947 */ /* 0x000fea0003800000 */
[----:B------:R-:W0:Y:S02]  /*4670*/  LDC R26, c[0x0][0x388] ;  /* 0x0000e200ff1a7b82 */ /* 0x000e240000000800 */
[----:B0-----:R-:W-:-:S05]  /*4680*/  VIADD R4, R26, 0xffffffff ;  /* 0xffffffff1a047836 */ /* 0x001fca0000000000 */
[----:B------:R-:W-:Y:S01]  /*4690*/  ISETP.GE.U32.AND P0, PT, R4, 0xf, PT ;  /* 0x0000000f0400780c */ /* 0x000fe20003f06070 */
[----:B------:R-:W-:-:S12]  /*46a0*/  HFMA2 R4, -RZ, RZ, 0, 0 ;  /* 0x00000000ff047431 */ /* 0x000fd800000001ff */
[----:B------:R-:W-:Y:S05]  /*46b0*/  @!P0 BRA `(.L_x_71) ;  /* 0x0000000000408947 */ /* 0x000fea0003800000 */
[----:B------:R-:W-:Y:S01]  /*46c0*/  BSSY.RECONVERGENT B2, `(.L_x_72) ;  /* 0x000000e000027945 */ /* 0x000fe20003800200 */
[----:B------:R-:W-:-:S07]  /*46d0*/  IMAD.MOV.U32 R27, RZ, RZ, RZ ;  /* 0x000000ffff1b7224 */ /* 0x000fce00078e00ff */
.L_x_73:
        /* <DEDUP_REMOVED lines=13> */
.L_x_72:
[----:B0-----:R-:W-:-:S07]  /*47b0*/  IMAD.MOV.U32 R4, RZ, RZ, R18 ;  /* 0x000000ffff047224 */ /* 0x001fce00078e0012 */
.L_x_71:
[----:B------:R-:W-:Y:S02]  /*47c0*/  LOP3.LUT R5, R26, 0xf, RZ, 0xc0, !PT ;  /* 0x0000000f1a057812 */ /* 0x000fe400078ec0ff */
[----:B------:R-:W-:Y:S02]  /*47d0*/  MOV R22, R3 ;  /* 0x0000000300167202 */ /* 0x000fe40000000f00 */
        /* <DEDUP_REMOVED lines=25> */
.L_x_74:
[----:B0-----:R-:W-:Y:S01]  /*4970*/  IMAD.MOV.U32 R22, RZ, RZ, R3 ;  /* 0x000000ffff167224 */ /* 0x001fe200078e0003 */
[----:B------:R-:W-:Y:S06]  /*4980*/  @!P1 BRA `(.L_x_70) ;  /* 0x0000000000789947 */ /* 0x000fec0003800000 */
[----:B------:R-:W-:Y:S02]  /*4990*/  IADD3 R7, PT, PT, R7, -0x1, RZ ;  /* 0xffffffff07077810 */ /* 0x000fe40007ffe0ff */
[----:B------:R-:W-:Y:S02]  /*49a0*/  ISETP.NE.AND P1, PT, R17, RZ, PT ;  /* 0x000000ff1100720c */ /* 0x000fe40003f25270 */
        /* <DEDUP_REMOVED lines=12> */
.L_x_75:
[----:B------:R-:W-:Y:S01]  /*4a70*/  IMAD.MOV.U32 R22, RZ, RZ, R3 ;  /* 0x000000ffff167224 */ /* 0x000fe200078e0003 */
[----:B------:R-:W-:Y:S06]  /*4a80*/  @!P1 BRA `(.L_x_70) ;  /* 0x0000000000389947 */ /* 0x000fec0003800000 */
[----:B------:R-:W-:-:S05]  /*4a90*/  IMAD R4, R4, 0x4, R1 ;  /* 0x0000000404047824 */ /* 0x000fca00078e0201 */
[----:B0-----:R-:W2:Y:S01]  /*4aa0*/  LDL R5, [R4] ;  /* 0x0000000004057983 */ /* 0x001ea20000100800 */
[----:B------:R-:W-:Y:S02]  /*4ab0*/  ISETP.NE.AND P0, PT, R17, 0x1, PT ;  /* 0x000000011100780c */ /* 0x000fe40003f05270 */
[----:B------:R-:W-:Y:S01]  /*4ac0*/  MOV R22, R3 ;  /* 0x0000000300167202 */ /* 0x000fe20000000f00 */
        /* <DEDUP_REMOVED lines=10> */
.L_x_70:
[----:B------:R-:W-:Y:S05]  /*4b70*/  BSYNC.RECONVERGENT B1 ;  /* 0x0000000000017941 */ /* 0x000fea0003800200 */
.L_x_69:
[----:B------:R-:W-:-:S05]  /*4b80*/  IMAD R3, R24, 0x4, R1 ;  /* 0x0000000418037824 */ /* 0x000fca00078e0201 */
[----:B------:R4:W-:Y:S02]  /*4b90*/  STL [R3], R0 ;  /* 0x0000000003007387 */ /* 0x0009e40000100800 */
.L_x_57:
[----:B------:R-:W-:Y:S05]  /*4ba0*/  BSYNC.RECONVERGENT B0 ;  /* 0x0000000000007941 */ /* 0x000fea0003800200 */
.L_x_56:
[----:B------:R-:W-:Y:S01]  /*4bb0*/  ISETP.NE.AND P0, PT, R0, 0x2, PT ;  /* 0x000000020000780c */ /* 0x000fe20003f05270 */
[----:B------:R-:W-:-:S12]  /*4bc0*/  BSSY.RECONVERGENT B0, `(.L_x_76) ;  /* 0x000013c000007945 */ /* 0x000fd80003800200 */
[----:B------:R-:W-:Y:S05]  /*4bd0*/  @!P0 BRA `(.L_x_77) ;  /* 0x0000001000e88947 */ /* 0x000fea0003800000 */
[----:B0123--:R-:W-:Y:S02]  /*4be0*/  HFMA2 R4, -RZ, RZ, 0, 1.1920928955078125e-07 ;  /* 0x00000002ff047431 */ /* 0x00ffe400000001ff */
[----:B------:R-:W-:Y:S01]  /*4bf0*/  IMAD R5, R24, 0x4, R1 ;  /* 0x0000000418057824 */ /* 0x000fe200078e0201 */
[----:B------:R-:W-:Y:S01]  /*4c00*/  BSSY.RECONVERGENT B1, `(.L_x_78) ;  /* 0x00000e1000017945 */ /* 0x000fe20003800200 */
[----:B------:R-:W-:Y:S02]  /*4c10*/  IMAD.MOV.U32 R20, RZ, RZ, RZ ;  /* 0x000000ffff147224 */ /* 0x000fe400078e00ff */
[----:B------:R-:W-:Y:S01]  /*4c20*/  IMAD.MOV.U32 R15, RZ, RZ, R16 ;  /* 0x000000ffff0f7224 */ /* 0x000fe200078e0010 */
[----:B------:R0:W-:Y:S01]  /*4c30*/  STL [R5], R4 ;  /* 0x0000000405007387 */ /* 0x0001e20000100800 */
[----:B----4-:R-:W-:-:S07]  /*4c40*/  IMAD.MOV.U32 R3, RZ, RZ, RZ ;  /* 0x000000ffff037224 */ /* 0x010fce00078e00ff */
.L_x_88:
[----:B------:R-:W1:Y:S01]  /*4c50*/  LDCU UR4, c[0x0][0x388] ;  /* 0x00007100ff0477ac */ /* 0x000e620008000800 */
[C---:B------:R-:W-:Y:S01]  /*4c60*/  IMAD R14, R20.reuse, 0x258, RZ ;  /* 0x00000258140e7824 */ /* 0x040fe200078e02ff */
[----:B------:R-:W-:Y:S01]  /*4c70*/  IADD3 R20, PT, PT, R20, 0x1, RZ ;  /* 0x0000000114147810 */ /* 0x000fe20007ffe0ff */
[----:B------:R-:W-:Y:S01]  /*4c80*/  BSSY.RECONVERGENT B2, `(.L_x_79) ;  /* 0x00000d5000027945 */ /* 0x000fe20003800200 */
[----:B------:R-:W-:Y:S02]  /*4c90*/  IMAD.MOV.U32 R13, RZ, RZ, 0x3e7 ;  /* 0x000003e7ff0d7424 */ /* 0x000fe400078e00ff */
[----:B------:R-:W-:Y:S01]  /*4ca0*/  ISETP.NE.AND P0, PT, R20, 0x14, PT ;  /* 0x000000141400780c */ /* 0x000fe20003f05270 */
[----:B-1----:R-:W-:-:S04]  /*4cb0*/  VIADD R12, R14, -UR4 ;  /* 0x800000040e0c7c36 */ /* 0x002fc80008000000 */
[----:B0-----:R-:W-:-:S05]  /*4cc0*/  VIADD R5, R12, 0x258 ;  /* 0x000002580c057836 */ /* 0x001fca0000000000 */
[----:B------:R-:W-:-:S13]  /*4cd0*/  ISETP.GE.AND P1, PT, R14, R5, PT ;  /* 0x000000050e00720c */ /* 0x000fda0003f26270 */
[----:B------:R-:W-:Y:S05]  /*4ce0*/  @P1 BRA `(.L_x_80) ;  /* 0x0000000c00381947 */ /* 0x000fea0003800000 */
[----:B------:R-:W-:-:S07]  /*4cf0*/  IMAD.MOV.U32 R13, RZ, RZ, 0x3e7 ;  /* 0x000003e7ff0d7424 */ /* 0x000fce00078e00ff */
.L_x_87:
[----:B------:R-:W0:Y:S01]  /*4d00*/  LDC R23, c[0x0][0x388] ;  /* 0x0000e200ff177b82 */ /* 0x000e220000000800 */
[----:B------:R-:W-:Y:S01]  /*4d10*/  MOV R26, RZ ;  /* 0x000000ff001a7202 */ /* 0x000fe20000000f00 */
[----:B------:R-:W-:Y:S02]  /*4d20*/  IMAD.MOV.U32 R21, RZ, RZ, RZ ;  /* 0x000000ffff157224 */ /* 0x000fe400078e00ff */
[----:B0-----:R-:W-:-:S05]  /*4d30*/  VIADD R4, R23, 0xffffffff ;  /* 0xffffffff17047836 */ /* 0x001fca0000000000 */
[----:B------:R-:W-:-:S13]  /*4d40*/  ISETP.GE.U32.AND P1, PT, R4, 0xf, PT ;  /* 0x0000000f0400780c */ /* 0x000fda0003f26070 */
[----:B------:R-:W-:Y:S05]  /*4d50*/  @!P1 BRA `(.L_x_81) ;  /* 0x0000000400409947 */ /* 0x000fea0003800000 */
[----:B------:R-:W-:Y:S01]  /*4d60*/  BSSY.RECONVERGENT B3, `(.L_x_82) ;  /* 0x000004e000037945 */ /* 0x000fe20003800200 */
[----:B------:R-:W-:Y:S02]  /*4d70*/  IMAD.MOV.U32 R26, RZ, RZ, RZ ;  /* 0x000000ffff1a7224 */ /* 0x000fe400078e00ff */
[----:B------:R-:W-:-:S07]  /*4d80*/  IMAD.MOV.U32 R21, RZ, RZ, RZ ;  /* 0x000000ffff157224 */ /* 0x000fce00078e00ff */
.L_x_83:
[----:B------:R-:W0:Y:S01]  /*4d90*/  LDC.64 R28, c[0x0][0x380] ;  /* 0x0000e000ff1c7b82 */ /* 0x000e220000000a00 */
[C---:B------:R-:W-:Y:S01]  /*4da0*/  IMAD.IADD R5, R26.reuse, 0x1, R14 ;  /* 0x000000011a057824 */ /* 0x040fe200078e020e */
[----:B------:R-:W-:-:S05]  /*4db0*/  LEA R27, R26, R1, 0x2 ;  /* 0x000000011a1b7211 */ /* 0x000fca00078e10ff */
        /* <DEDUP_REMOVED lines=13> */
[----:B------:R-:W-:-:S05]  /*4e90*/  @!P1 IMAD.MOV R5, RZ, RZ, R4 ;  /* 0x000000ffff059224 */ /* 0x000fca00078e0204 */
[----:B------:R-:W-:Y:S01]  /*4ea0*/  IADD3 R10, PT, PT, R5, 0x1, RZ ;  /* 0x00000001050a7810 */ /* 0x000fe20007ffe0ff */
[----:B------:R-:W-:Y:S02]  /*4eb0*/  @!P2 IMAD.MOV R10, RZ, RZ, R5 ;  /* 0x000000ffff0aa224 */ /* 0x000fe400078e0205 */
[----:B------:R-:W3:Y:S01]  /*4ec0*/  LDL.128 R4, [R27+0x10] ;  /* 0x000010001b047983 */ /* 0x000ee20000100c00 */
[----:B----4-:R-:W-:Y:S01]  /*4ed0*/  ISETP.NE.AND P1, PT, R11, R8, PT ;  /* 0x000000080b00720c */ /* 0x010fe20003f25270 */
[----:B------:R-:W-:Y:S02]  /*4ee0*/  VIADD R8, R10, 0x1 ;  /* 0x000000010a087836 */ /* 0x000fe40000000000 */
[----:B------:R-:W2:Y:S10]  /*4ef0*/  LDG.E R11, desc[UR36][R28.64+0x18] ;  /* 0x000018241c0b7981 */ /* 0x000eb4000c1e1900 */
[----:B------:R-:W-:Y:S01]  /*4f00*/  @!P1 IMAD.MOV R8, RZ, RZ, R10 ;  /* 0x000000ffff089224 */ /* 0x000fe200078e020a */
[----:B---3--:R-:W-:-:S02]  /*4f10*/  ISETP.NE.AND P1, PT, R4, R9, PT ;  /* 0x000000090400720c */ /* 0x008fc40003f25270 */
[----:B------:R-:W3:Y:S01]  /*4f20*/  LDG.E R4, desc[UR36][R28.64+0x14] ;  /* 0x000014241c047981 */ /* 0x000ee2000c1e1900 */
[----:B------:R-:W-:-:S10]  /*4f30*/  VIADD R9, R8, 0x1 ;  /* 0x0000000108097836 */ /* 0x000fd40000000000 */
[----:B------:R-:W-:Y:S02]  /*4f40*/  @!P1 IADD3 R9, PT, PT, R8, RZ, RZ ;  /* 0x000000ff08099210 */ /* 0x000fe40007ffe0ff */
[----:B--2---:R-:W-:Y:S02]  /*4f50*/  ISETP.NE.AND P2, PT, R6, R11, PT ;  /* 0x0000000b0600720c */ /* 0x004fe40003f45270 */
[----:B---3--:R-:W-:Y:S02]  /*4f60*/  ISETP.NE.AND P1, PT, R5, R4, PT ;  /* 0x000000040500720c */ /* 0x008fe40003f25270 */
[----:B------:R-:W2:Y:S01]  /*4f70*/  LDG.E R4, desc[UR36][R28.64+0x1c] ;  /* 0x00001c241c047981 */ /* 0x000ea2000c1e1900 */
[----:B------:R-:W-:-:S10]  /*4f80*/  VIADD R5, R9, 0x1 ;  /* 0x0000000109057836 */ /* 0x000fd40000000000 */
[----:B------:R-:W-:Y:S02]  /*4f90*/  @!P1 IMAD.MOV R5, RZ, RZ, R9 ;  /* 0x000000ffff059224 */ /* 0x000fe400078e0209 */
[----:B------:R-:W3:Y:S02]  /*4fa0*/  LDL.128 R8, [R27+0x20] ;  /* 0x000020001b087983 */ /* 0x000ee40000100c00 */
[----:B------:R-:W-:Y:S02]  /*4fb0*/  VIADD R6, R5, 0x1 ;  /* 0x0000000105067836 */ /* 0x000fe40000000000 */
[----:B------:R-:W-:Y:S02]  /*4fc0*/  @!P2 IMAD.MOV R6, RZ, RZ, R5 ;  /* 0x000000ffff06a224 */ /* 0x000fe400078e0205 */
[----:B------:R-:W3:Y:S01]  /*4fd0*/  LDG.E R5, desc[UR36][R28.64+0x20] ;  /* 0x000020241c057981 */ /* 0x000ee2000c1e1900 */
[----:B--2---:R-:W-:Y:S02]  /*4fe0*/  ISETP.NE.AND P1, PT, R7, R4, PT ;  /* 0x000000040700720c */ /* 0x004fe40003f25270 */
[----:B------:R-:W-:Y:S01]  /*4ff0*/  IADD3 R4, PT, PT, R6, 0x1, RZ ;  /* 0x0000000106047810 */ /* 0x000fe20007ffe0ff */
        /* <DEDUP_REMOVED lines=8> */
[----:B----4-:R-:W-:Y:S01]  /*5080*/  ISETP.NE.AND P1, PT, R9, R6, PT ;  /* 0x000000060900720c */ /* 0x010fe20003f25270 */
[C---:B------:R-:W-:Y:S01]  /*5090*/  VIADD R10, R5.reuse, 0x1 ;  /* 0x00000001050a7836 */ /* 0x040fe20000000000 */
[----:B------:R-:W2:Y:S11]  /*50a0*/  LDG.E R9, desc[UR36][R28.64+0x30] ;  /* 0x000030241c097981 */ /* 0x000eb6000c1e1900 */
[----:B------:R-:W-:-:S02]  /*50b0*/  @!P1 IADD3 R10, PT, PT, R5, RZ, RZ ;  /* 0x000000ff050a9210 */ /* 0x000fc40007ffe0ff */
[----:B------:R-:W2:Y:S01]  /*50c0*/  LDL.128 R4, [R27+0x30] ;  /* 0x000030001b047983 */ /* 0x000ea20000100c00 */
[----:B---3--:R-:W-:Y:S02]  /*50d0*/  ISETP.NE.AND P1, PT, R11, R8, PT ;  /* 0x000000080b00720c */ /* 0x008fe40003f25270 */
[----:B------:R-:W-:Y:S02]  /*50e0*/  VIADD R21, R10, 0x1 ;  /* 0x000000010a157836 */ /* 0x000fe40000000000 */
[----:B------:R-:W-:Y:S02]  /*50f0*/  @!P2 IMAD.MOV R21, RZ, RZ, R10 ;  /* 0x000000ffff15a224 */ /* 0x000fe400078e020a */
[----:B------:R-:W3:Y:S02]  /*5100*/  LDG.E R10, desc[UR36][R28.64+0x3c] ;  /* 0x00003c241c0a7981 */ /* 0x000ee4000c1e1900 */
[----:B------:R-:W-:-:S05]  /*5110*/  VIADD R8, R21, 0x1 ;  /* 0x0000000115087836 */ /* 0x000fca0000000000 */
[----:B------:R-:W-:Y:S01]  /*5120*/  @!P1 IMAD.MOV R8, RZ, RZ, R21 ;  /* 0x000000ffff089224 */ /* 0x000fe200078e0215 */
[----:B--2---:R-:W-:Y:S02]  /*5130*/  ISETP.NE.AND P1, PT, R4, R9, PT ;  /* 0x000000090400720c */ /* 0x004fe40003f25270 */
[----:B------:R-:W2:Y:S04]  /*5140*/  LDG.E R4, desc[UR36][R28.64+0x34] ;  /* 0x000034241c047981 */ /* 0x000ea8000c1e1900 */
[----:B------:R-:W4:Y:S01]  /*5150*/  LDG.E R9, desc[UR36][R28.64+0x38] ;  /* 0x000038241c097981 */ /* 0x000f22000c1e1900 */
[----:B------:R-:W-:Y:S02]  /*5160*/  IADD3 R26, PT, PT, R26, 0x10, RZ ;  /* 0x000000101a1a7810 */ /* 0x000fe40007ffe0ff */
[----:B--2---:R-:W-:-:S02]  /*5170*/  ISETP.NE.AND P2, PT, R5, R4, PT ;  /* 0x000000040500720c */ /* 0x004fc40003f45270 */
[----:B------:R-:W-:Y:S02]  /*5180*/  IADD3 R4, PT, PT, R8, 0x1, RZ ;  /* 0x0000000108047810 */ /* 0x000fe40007ffe0ff */
[----:B------:R-:W-:Y:S01]  /*5190*/  @!P1 IMAD.MOV R4, RZ, RZ, R8 ;  /* 0x000000ffff049224 */ /* 0x000fe200078e0208 */
[----:B----4-:R-:W-:-:S03]  /*51a0*/  ISETP.NE.AND P1, PT, R6, R9, PT ;  /* 0x000000090600720c */ /* 0x010fc60003f25270 */
[----:B------:R-:W-:-:S05]  /*51b0*/  VIADD R5, R4, 0x1 ;  /* 0x0000000104057836 */ /* 0x000fca0000000000 */
[----:B------:R-:W-:-:S04]  /*51c0*/  @!P2 IMAD.MOV R5, RZ, RZ, R4 ;  /* 0x000000ffff05a224 */ /* 0x000fc800078e0204 */
[----:B------:R-:W-:Y:S02]  /*51d0*/  VIADD R4, R5, 0x1 ;  /* 0x0000000105047836 */ /* 0x000fe40000000000 */
[----:B------:R-:W-:Y:S01]  /*51e0*/  @!P1 IMAD.MOV R4, RZ, RZ, R5 ;  /* 0x000000ffff049224 */ /* 0x000fe200078e0205 */
[----:B------:R-:W-:Y:S02]  /*51f0*/  ISETP.NE.AND P1, PT, R26, R18, PT ;  /* 0x000000121a00720c */ /* 0x000fe40003f25270 */
[----:B---3--:R-:W-:Y:S01]  /*5200*/  ISETP.NE.AND P2, PT, R7, R10, PT ;  /* 0x0000000a0700720c */ /* 0x008fe20003f45270 */
[----:B------:R-:W-:-:S12]  /*5210*/  VIADD R21, R4, 0x1 ;  /* 0x0000000104157836 */ /* 0x000fd80000000000 */
[----:B------:R-:W-:Y:S01]  /*5220*/  @!P2 IMAD.MOV R21, RZ, RZ, R4 ;  /* 0x000000ffff15a224 */ /* 0x000fe200078e0204 */
[----:B------:R-:W-:Y:S06]  /*5230*/  @P1 BRA `(.L_x_83) ;  /* 0xfffffff800d41947 */ /* 0x000fec000383ffff */
[----:B------:R-:W-:Y:S05]  /*5240*/  BSYNC.RECONVERGENT B3 ;  /* 0x0000000000037941 */ /* 0x000fea0003800200 */
.L_x_82:
[----:B------:R-:W-:-:S07]  /*5250*/  IMAD.MOV.U32 R26, RZ, RZ, R18 ;  /* 0x000000ffff1a7224 */ /* 0x000fce00078e0012 */
.L_x_81:
[----:B------:R-:W-:-:S04]  /*5260*/  LOP3.LUT R23, R23, 0xf, RZ, 0xc0, !PT ;  /* 0x0000000f17177812 */ /* 0x000fc800078ec0ff */
[----:B------:R-:W-:-:S13]  /*5270*/  ISETP.NE.AND P1, PT, R23, RZ, PT ;  /* 0x000000ff1700720c */ /* 0x000fda0003f25270 */
[----:B------:R-:W-:Y:S05]  /*5280*/  @!P1 BRA `(.L_x_84) ;  /* 0x0000000400c09947 */ /* 0x000fea0003800000 */
[----:B------:R-:W0:Y:S01]  /*5290*/  LDCU UR4, c[0x0][0x388] ;  /* 0x00007100ff0477ac */ /* 0x000e220008000800 */
[----:B------:R-:W-:-:S04]  /*52a0*/  IADD3 R23, PT, PT, R23, -0x1, RZ ;  /* 0xffffffff17177810 */ /* 0x000fc80007ffe0ff */
        /* <DEDUP_REMOVED lines=27> */
[C---:B------:R-:W-:Y:S01]  /*5460*/  VIADD R7, R21.reuse, 0x1 ;  /* 0x0000000115077836 */ /* 0x040fe20000000000 */
[----:B------:R-:W-:-:S05]  /*5470*/  @!P1 IADD3 R7, PT, PT, R21, RZ, RZ ;  /* 0x000000ff15079210 */ /* 0x000fca0007ffe0ff */
[----:B------:R-:W-:Y:S02]  /*5480*/  VIADD R21, R7, 0x1 ;  /* 0x0000000107157836 */ /* 0x000fe40000000000 */
[----:B------:R-:W-:Y:S01]  /*5490*/  @!P2 IMAD.MOV R21, RZ, RZ, R7 ;  /* 0x000000ffff15a224 */ /* 0x000fe200078e0207 */
[----:B----4-:R-:W-:-:S03]  /*54a0*/  ISETP.NE.AND P5, PT, R8, R23, PT ;  /* 0x000000170800720c */ /* 0x010fc60003fa5270 */
[----:B------:R-:W-:Y:S02]  /*54b0*/  VIADD R7, R21, 0x1 ;  /* 0x0000000115077836 */ /* 0x000fe40000000000 */
[----:B------:R-:W-:-:S05]  /*54c0*/  @!P3 IMAD.MOV R7, RZ, RZ, R21 ;  /* 0x000000ffff07b224 */ /* 0x000fca00078e0215 */
[----:B------:R-:W-:Y:S01]  /*54d0*/  IADD3 R8, PT, PT, R7, 0x1, RZ ;  /* 0x0000000107087810 */ /* 0x000fe20007ffe0ff */
[----:B------:R-:W-:Y:S02]  /*54e0*/  @!P4 IMAD.MOV R8, RZ, RZ, R7 ;  /* 0x000000ffff08c224 */ /* 0x000fe400078e0207 */
[----:B------:R-:W-:Y:S01]  /*54f0*/  VIADD R26, R26, 0x8 ;  /* 0x000000081a1a7836 */ /* 0x000fe20000000000 */
[----:B---3--:R-:W-:Y:S01]  /*5500*/  ISETP.NE.AND P1, PT, R9, R4, PT ;  /* 0x000000040900720c */ /* 0x008fe20003f25270 */
[----:B------:R-:W-:Y:S02]  /*5510*/  VIADD R4, R8, 0x1 ;  /* 0x0000000108047836 */ /* 0x000fe40000000000 */
[----:B------:R-:W-:Y:S01]  /*5520*/  @!P5 IMAD.MOV R4, RZ, RZ, R8 ;  /* 0x000000ffff04d224 */ /* 0x000fe200078e0208 */
[----:B--2---:R-:W-:-:S03]  /*5530*/  ISETP.NE.AND P2, PT, R10, R5, PT ;  /* 0x000000050a00720c */ /* 0x004fc60003f45270 */
[----:B------:R-:W-:-:S06]  /*5540*/  VIADD R5, R4, 0x1 ;  /* 0x0000000104057836 */ /* 0x000fcc0000000000 */
[----:B------:R-:W-:Y:S02]  /*5550*/  @!P1 IADD3 R5, PT, PT, R4, RZ, RZ ;  /* 0x000000ff04059210 */ /* 0x000fe40007ffe0ff */
[----:B-----5:R-:W-:-:S03]  /*5560*/  ISETP.NE.AND P1, PT, R11, R6, PT ;  /* 0x000000060b00720c */ /* 0x020fc60003f25270 */
[----:B------:R-:W-:Y:S02]  /*5570*/  VIADD R4, R5, 0x1 ;  /* 0x0000000105047836 */ /* 0x000fe40000000000 */
[----:B------:R-:W-:-:S04]  /*5580*/  @!P2 IMAD.MOV R4, RZ, RZ, R5 ;  /* 0x000000ffff04a224 */ /* 0x000fc800078e0205 */
[----:B------:R-:W-:-:S04]  /*5590*/  VIADD R21, R4, 0x1 ;  /* 0x0000000104157836 */ /* 0x000fc80000000000 */
[----:B------:R-:W-:-:S07]  /*55a0*/  @!P1 IADD3 R21, PT, PT, R4, RZ, RZ ;  /* 0x000000ff04159210 */ /* 0x000fce0007ffe0ff */
.L_x_85:
        /* <DEDUP_REMOVED lines=22> */
[----:B------:R-:W-:-:S05]  /*5710*/  @!P2 IADD3 R4, PT, PT, R21, RZ, RZ ;  /* 0x000000ff1504a210 */ /* 0x000fca0007ffe0ff */
[----:B------:R-:W-:Y:S02]  /*5720*/  VIADD R5, R4, 0x1 ;  /* 0x0000000104057836 */ /* 0x000fe40000000000 */
[----:B------:R-:W-:Y:S01]  /*5730*/  @!P3 IMAD.MOV R5, RZ, RZ, R4 ;  /* 0x000000ffff05b224 */ /* 0x000fe200078e0204 */
[----:B----4-:R-:W-:-:S03]  /*5740*/  ISETP.NE.AND P3, PT, R7, R28, PT ;  /* 0x0000001c0700720c */ /* 0x010fc60003f65270 */
[----:B------:R-:W-:Y:S02]  /*5750*/  VIADD R4, R5, 0x1 ;  /* 0x0000000105047836 */ /* 0x000fe40000000000 */
[----:B------:R-:W-:Y:S01]  /*5760*/  VIADD R26, R26, 0x4 ;  /* 0x000000041a1a7836 */ /* 0x000fe20000000000 */
[----:B--2---:R-:W-:-:S13]  /*5770*/  ISETP.NE.AND P2, PT, R6, R11, PT ;  /* 0x0000000b0600720c */ /* 0x004fda0003f45270 */
[----:B------:R-:W-:-:S05]  /*5780*/  @!P2 IMAD.MOV R4, RZ, RZ, R5 ;  /* 0x000000ffff04a224 */ /* 0x000fca00078e0205 */
[----:B------:R-:W-:Y:S01]  /*5790*/  IADD3 R21, PT, PT, R4, 0x1, RZ ;  /* 0x0000000104157810 */ /* 0x000fe20007ffe0ff */
[----:B------:R-:W-:-:S07]  /*57a0*/  @!P3 IMAD.MOV R21, RZ, RZ, R4 ;  /* 0x000000ffff15b224 */ /* 0x000fce00078e0204 */
.L_x_86:
[----:B------:R-:W-:Y:S05]  /*57b0*/  @!P1 BRA `(.L_x_84) ;  /* 0x0000000000749947 */ /* 0x000fea0003800000 */
[----:B------:R-:W0:Y:S01]  /*57c0*/  LDC.64 R6, c[0x0][0x380] ;  /* 0x0000e000ff067b82 */ /* 0x000e220000000a00 */
[C---:B------:R-:W-:Y:S02]  /*57d0*/  IMAD.IADD R5, R26.reuse, 0x1, R14 ;  /* 0x000000011a057824 */ /* 0x040fe400078e020e */
[----:B------:R-:W-:Y:S02]  /*57e0*/  IMAD R8, R26, 0x4, R1 ;  /* 0x000000041a087824 */ /* 0x000fe400078e0201 */
[----:B0-----:R-:W-:-:S03]  /*57f0*/  IMAD.WIDE.U32 R6, R5, 0x4, R6 ;  /* 0x0000000405067825 */ /* 0x001fc600078e0006 */
[----:B------:R-:W2:Y:S04]  /*5800*/  LDL.64 R4, [R8] ;  /* 0x0000000008047983 */ /* 0x000ea80000100a00 */
[----:B------:R-:W2:Y:S01]  /*5810*/  LDG.E R7, desc[UR36][R6.64] ;  /* 0x0000002406077981 */ /* 0x000ea2000c1e1900 */
[----:B------:R-:W-:Y:S02]  /*5820*/  ISETP.NE.AND P2, PT, R17, 0x1, PT ;  /* 0x000000011100780c */ /* 0x000fe40003f45270 */
[----:B--2---:R-:W-:Y:S02]  /*5830*/  ISETP.NE.AND P1, PT, R4, R7, PT ;  /* 0x000000070400720c */ /* 0x004fe40003f25270 */
[----:B------:R-:W-:-:S11]  /*5840*/  IADD3 R4, PT, PT, R21, 0x1, RZ ;  /* 0x0000000115047810 */ /* 0x000fd60007ffe0ff */
        /* <DEDUP_REMOVED lines=12> */
[----:B---3--:R-:W-:Y:S01]  /*5910*/  ISETP.NE.AND P1, PT, R5, R4, PT ;  /* 0x000000040500720c */ /* 0x008fe20003f25270 */
[----:B------:R-:W-:Y:S01]  /*5920*/  VIADD R4, R21, 0x1 ;  /* 0x0000000115047836 */ /* 0x000fe20000000000 */
[----:B--2---:R-:W-:-:S11]  /*5930*/  ISETP.NE.OR P3, PT, R8, R9, !P2 ;  /* 0x000000090800720c */ /* 0x004fd60005765670 */
[----:B------:R-:W-:-:S05]  /*5940*/  @!P1 IADD3 R4, PT, PT, R21, RZ, RZ ;  /* 0x000000ff15049210 */ /* 0x000fca0007ffe0ff */
[----:B------:R-:W-:-:S04]  /*5950*/  IMAD.MOV.U32 R21, RZ, RZ, R4 ;  /* 0x000000ffff157224 */ /* 0x000fc800078e0004 */
[----:B------:R-:W-:Y:S02]  /*5960*/  @P2 VIADD R4, R21, 0x1 ;  /* 0x0000000115042836 */ /* 0x000fe40000000000 */
[----:B------:R-:W-:-:S04]  /*5970*/  @!P3 IMAD.MOV R4, RZ, RZ, R21 ;  /* 0x000000ffff04b224 */ /* 0x000fc800078e0215 */
[----:B------:R-:W-:-:S07]  /*5980*/  @P2 IMAD.MOV.U32 R21, RZ, RZ, R4 ;  /* 0x000000ffff152224 */ /* 0x000fce00078e0004 */
.L_x_84:
[----:B------:R-:W-:Y:S02]  /*5990*/  IADD3 R14, PT, PT, R14, 0x1, RZ ;  /* 0x000000010e0e7810 */ /* 0x000fe40007ffe0ff */
[----:B------:R-:W-:Y:S02]  /*59a0*/  VIMNMX R13, PT, PT, R21, R13, PT ;  /* 0x0000000d150d7248 */ /* 0x000fe40003fe0100 */
[----:B------:R-:W-:-:S13]  /*59b0*/  ISETP.NE.AND P1, PT, R14, R15, PT ;  /* 0x0000000f0e00720c */ /* 0x000fda0003f25270 */
[----:B------:R-:W-:Y:S05]  /*59c0*/  @P1 BRA `(.L_x_87) ;  /* 0xfffffff000cc1947 */ /* 0x000fea000383ffff */
.L_x_80:
[----:B------:R-:W-:Y:S05]  /*59d0*/  BSYNC.RECONVERGENT B2 ;  /* 0x0000000000027941 */ /* 0x000fea0003800200 */
.L_x_79:
[----:B------:R-:W-:Y:S02]  /*59e0*/  IMAD.IADD R3, R3, 0x1, R13 ;  /* 0x0000000103037824 */ /* 0x000fe400078e020d */
[----:B------:R-:W-:Y:S01]  /*59f0*/  VIADD R15, R12, 0x4b0 ;  /* 0x000004b00c0f7836 */ /* 0x000fe20000000000 */
[----:B------:R-:W-:Y:S06]  /*5a00*/  @P0 BRA `(.L_x_88) ;  /* 0xfffffff000900947 */ /* 0x000fec000383ffff */
[----:B------:R-:W-:Y:S05]  /*5a10*/  BSYNC.RECONVERGENT B1 ;  /* 0x0000000000017941 */ /* 0x000fea0003800200 */
.L_x_78:
[----:B------:R-:W-:Y:S01]  /*5a20*/  ISETP.GE.AND P0, PT, R3, R22, PT ;  /* 0x000000160300720c */ /* 0x000fe20003f06270 */
[----:B------:R-:W-:-:S12]  /*5a30*/  BSSY.RECONVERGENT B1, `(.L_x_89) ;  /* 0x0000052000017945 */ /* 0x000fd80003800200 */
[----:B------:R-:W-:Y:S05]  /*5a40*/  @P0 BRA `(.L_x_90) ;  /* 0x0000000400400947 */ /* 0x000fea0003800000 */
[----:B------:R-:W0:Y:S02]  /*5a50*/  LDC R26, c[0x0][0x388] ;  /* 0x0000e200ff1a7b82 */ /* 0x000e240000000800 */
[----:B0-----:R-:W-:-:S05]  /*5a60*/  VIADD R4, R26, 0xffffffff ;  /* 0xffffffff1a047836 */ /* 0x001fca0000000000 */
[----:B------:R-:W-:Y:S01]  /*5a70*/  ISETP.GE.U32.AND P0, PT, R4, 0xf, PT ;  /* 0x0000000f0400780c */ /* 0x000fe20003f06070 */
[----:B------:R-:W-:-:S12]  /*5a80*/  IMAD.MOV.U32 R4, RZ, RZ, RZ ;  /* 0x000000ffff047224 */ /* 0x000fd800078e00ff */
[----:B------:R-:W-:Y:S05]  /*5a90*/  @!P0 BRA `(.L_x_91) ;  /* 0x0000000000408947 */ /* 0x000fea0003800000 */
[----:B------:R-:W-:Y:S01]  /*5aa0*/  HFMA2 R27, -RZ, RZ, 0, 0 ;  /* 0x00000000ff1b7431 */ /* 0x000fe200000001ff */
[----:B------:R-:W-:Y:S06]  /*5ab0*/  BSSY.RECONVERGENT B2, `(.L_x_92) ;  /* 0x000000d000027945 */ /* 0x000fec0003800200 */
.L_x_93:
        /* <DEDUP_REMOVED lines=13> */
.L_x_92:
[----:B0-----:R-:W-:-:S07]  /*5b90*/  IMAD.MOV.U32 R4, RZ, RZ, R18 ;  /* 0x000000ffff047224 */ /* 0x001fce00078e0012 */
.L_x_91:
        /* <DEDUP_REMOVED lines=27> */
.L_x_94:
[----:B0-----:R-:W-:Y:S01]  /*5d50*/  IMAD.MOV.U32 R22, RZ, RZ, R3 ;  /* 0x000000ffff167224 */ /* 0x001fe200078e0003 */
[----:B------:R-:W-:Y:S06]  /*5d60*/  @!P1 BRA `(.L_x_90) ;  /* 0x0000000000789947 */ /* 0x000fec0003800000 */
[----:B------:R-:W-:Y:S01]  /*5d70*/  VIADD R7, R7, 0xffffffff ;  /* 0xffffffff07077836 */ /* 0x000fe20000000000 */
[----:B------:R-:W-:-:S04]  /*5d80*/  ISETP.NE.AND P1, PT, R17, RZ, PT ;  /* 0x000000ff1100720c */ /* 0x000fc80003f25270 */
[----:B------:R-:W-:-:S13]  /*5d90*/  ISETP.GE.U32.AND P0, PT, R7, 0x3, PT ;  /* 0x000000030700780c */ /* 0x000fda0003f06070 */
[----:B------:R-:W-:Y:S05]  /*5da0*/  @!P0 BRA `(.L_x_95) ;  /* 0x0000000000288947 */ /* 0x000fea0003800000 */
[----:B------:R-:W-:-:S05]  /*5db0*/  LEA R9, R4, R1, 0x2 ;  /* 0x0000000104097211 */ /* 0x000fca00078e10ff */
        /* <DEDUP_REMOVED lines=9> */
.L_x_95:
[----:B------:R-:W-:Y:S01]  /*5e50*/  IMAD.MOV.U32 R22, RZ, RZ, R3 ;  /* 0x000000ffff167224 */ /* 0x000fe200078e0003 */
[----:B------:R-:W-:Y:S06]  /*5e60*/  @!P1 BRA `(.L_x_90) ;  /* 0x0000000000389947 */ /* 0x000fec0003800000 */
[----:B------:R-:W-:-:S05]  /*5e70*/  IMAD R4, R4, 0x4, R1 ;  /* 0x0000000404047824 */ /* 0x000fca00078e0201 */
[----:B0-----:R-:W2:Y:S01]  /*5e80*/  LDL R5, [R4] ;  /* 0x0000000004057983 */ /* 0x001ea20000100800 */
[----:B------:R-:W-:Y:S01]  /*5e90*/  ISETP.NE.AND P0, PT, R17, 0x1, PT ;  /* 0x000000011100780c */ /* 0x000fe20003f05270 */
[----:B------:R-:W-:Y:S02]  /*5ea0*/  IMAD.MOV.U32 R22, RZ, RZ, R3 ;  /* 0x000000ffff167224 */ /* 0x000fe400078e0003 */
[----:B--2---:R1:W-:Y:S10]  /*5eb0*/  STL [R4+0xa0], R5 ;  /* 0x0000a00504007387 */ /* 0x0043f40000100800 */
[----:B------:R-:W-:Y:S05]  /*5ec0*/  @!P0 BRA `(.L_x_90) ;  /* 0x0000000000208947 */ /* 0x000fea0003800000 */
[----:B-1----:R-:W2:Y:S01]  /*5ed0*/  LDL R5, [R4+0x4] ;  /* 0x0000040004057983 */ /* 0x002ea20000100800 */
[----:B------:R-:W-:Y:S02]  /*5ee0*/  ISETP.NE.AND P0, PT, R17, 0x2, PT ;  /* 0x000000021100780c */ /* 0x000fe40003f05270 */
[----:B------:R-:W-:Y:S01]  /*5ef0*/  MOV R22, R3 ;  /* 0x0000000300167202 */ /* 0x000fe20000000f00 */
[----:B--2---:R2:W-:Y:S10]  /*5f00*/  STL [R4+0xa4], R5 ;  /* 0x0000a40504007387 */ /* 0x0045f40000100800 */
[----:B------:R-:W-:Y:S05]  /*5f10*/  @!P0 BRA `(.L_x_90) ;  /* 0x00000000000c8947 */ /* 0x000fea0003800000 */
[----:B--2---:R-:W2:Y:S01]  /*5f20*/  LDL R5, [R4+0x8] ;  /* 0x0000080004057983 */ /* 0x004ea20000100800 */
[----:B------:R-:W-:-:S03]  /*5f30*/  IMAD.MOV.U32 R22, RZ, RZ, R3 ;  /* 0x000000ffff167224 */ /* 0x000fc600078e0003 */
[----:B--2---:R3:W-:Y:S04]  /*5f40*/  STL [R4+0xa8], R5 ;  /* 0x0000a80504007387 */ /* 0x0047e80000100800 */
.L_x_90:
[----:B------:R-:W-:Y:S05]  /*5f50*/  BSYNC.RECONVERGENT B1 ;  /* 0x0000000000017941 */ /* 0x000fea0003800200 */
.L_x_89:
[----:B------:R-:W-:-:S05]  /*5f60*/  IMAD R3, R24, 0x4, R1 ;  /* 0x0000000418037824 */ /* 0x000fca00078e0201 */
[----:B------:R4:W-:Y:S02]  /*5f70*/  STL [R3], R0 ;  /* 0x0000000003007387 */ /* 0x0009e40000100800 */
.L_x_77:
[----:B------:R-:W-:Y:S05]  /*5f80*/  BSYNC.RECONVERGENT B0 ;  /* 0x0000000000007941 */ /* 0x000fea0003800200 */
.L_x_76:
[----:B------:R-:W-:Y:S01]  /*5f90*/  ISETP.NE.AND P0, PT, R0, 0x3, PT ;  /* 0x000000030000780c */ /* 0x000fe20003f05270 */
[----:B------:R-:W-:-:S12]  /*5fa0*/  BSSY.RECONVERGENT B0, `(.L_x_96) ;  /* 0x000013c000007945 */ /* 0x000fd80003800200 */
[----:B------:R-:W-:Y:S05]  /*5fb0*/  @!P0 BRA `(.L_x_97) ;  /* 0x0000001000e88947 */ /* 0x000fea0003800000 */
[----:B0123--:R-:W-:Y:S02]  /*5fc0*/  IMAD R5, R24, 0x4, R1 ;  /* 0x0000000418057824 */ /* 0x00ffe400078e0201 */
[----:B------:R-:W-:Y:S02]  /*5fd0*/  HFMA2 R20, -RZ, RZ, 0, 0 ;  /* 0x00000000ff147431 */ /* 0x000fe400000001ff */
[----:B------:R-:W-:Y:S01]  /*5fe0*/  IMAD.MOV.U32 R4, RZ, RZ, 0x3 ;  /* 0x00000003ff047424 */ /* 0x000fe200078e00ff */
[----:B------:R-:W-:Y:S01]  /*5ff0*/  BSSY.RECONVERGENT B1, `(.L_x_98) ;  /* 0x00000e0000017945 */ /* 0x000fe20003800200 */
[----:B------:R-:W-:Y:S02]  /*6000*/  IMAD.MOV.U32 R15, RZ, RZ, R16 ;  /* 0x000000ffff0f7224 */ /* 0x000fe400078e0010 */
[----:B----4-:R-:W-:Y:S01]  /*6010*/  IMAD.MOV.U32 R3, RZ, RZ, RZ ;  /* 0x000000ffff037224 */ /* 0x010fe200078e00ff */
[----:B------:R0:W-:Y:S06]  /*6020*/  STL [R5], R4 ;  /* 0x0000000405007387 */ /* 0x0001ec0000100800 */
.L_x_108:
[----:B------:R-:W1:Y:S01]  /*6030*/  LDCU UR4, c[0x0][0x388] ;  /* 0x00007100ff0477ac */ /* 0x000e620008000800 */
[C---:B------:R-:W-:Y:S01]  /*6040*/  IMAD R14, R20.reuse, 0x258, RZ ;  /* 0x00000258140e7824 */ /* 0x040fe200078e02ff */
[----:B------:R-:W-:Y:S01]  /*6050*/  BSSY.RECONVERGENT B2, `(.L_x_99) ;  /* 0x00000d6000027945 */ /* 0x000fe20003800200 */
[----:B------:R-:W-:Y:S02]  /*6060*/  VIADD R20, R20, 0x1 ;  /* 0x0000000114147836 */ /* 0x000fe40000000000 */
[----:B------:R-:W-:-:S03]  /*6070*/  IMAD.MOV.U32 R13, RZ, RZ, 0x3e7 ;  /* 0x000003e7ff0d7424 */ /* 0x000fc600078e00ff */
[----:B------:R-:W-:Y:S01]  /*6080*/  ISETP.NE.AND P0, PT, R20, 0x14, PT ;  /* 0x000000141400780c */ /* 0x000fe20003f05270 */
[----:B-1----:R-:W-:-:S05]  /*6090*/  VIADD R12, R14, -UR4 ;  /* 0x800000040e0c7c36 */ /* 0x002fca0008000000 */
[----:B0-----:R-:W-:-:S04]  /*60a0*/  IADD3 R5, PT, PT, R12, 0x258, RZ ;  /* 0x000002580c057810 */ /* 0x001fc80007ffe0ff */
[----:B------:R-:W-:-:S13]  /*60b0*/  ISETP.GE.AND P1, PT, R14, R5, PT ;  /* 0x000000050e00720c */ /* 0x000fda0003f26270 */
[----:B------:R-:W-:Y:S05]  /*60c0*/  @P1 BRA `(.L_x_100) ;  /* 0x0000000c00381947 */ /* 0x000fea0003800000 */
[----:B------:R-:W-:-:S07]  /*60d0*/  IMAD.MOV.U32 R13, RZ, RZ, 0x3e7 ;  /* 0x000003e7ff0d7424 */ /* 0x000fce00078e00ff */
.L_x_107:
[----:B------:R-:W0:Y:S01]  /*60e0*/  LDC R23, c[0x0][0x388] ;  /* 0x0000e200ff177b82 */ /* 0x000e220000000800 */
[----:B------:R-:W-:Y:S01]  /*60f0*/  IMAD.MOV.U32 R26, RZ, RZ, RZ ;  /* 0x000000ffff1a7224 */ /* 0x000fe200078e00ff */
[----:B------:R-:W-:Y:S01]  /*6100*/  MOV R21, RZ ;  /* 0x000000ff00157202 */ /* 0x000fe20000000f00 */
[----:B0-----:R-:W-:-:S05]  /*6110*/  VIADD R4, R23, 0xffffffff ;  /* 0xffffffff17047836 */ /* 0x001fca0000000000 */
[----:B------:R-:W-:-:S13]  /*6120*/  ISETP.GE.U32.AND P1, PT, R4, 0xf, PT ;  /* 0x0000000f0400780c */ /* 0x000fda0003f26070 */
[----:B------:R-:W-:Y:S05]  /*6130*/  @!P1 BRA `(.L_x_101) ;  /* 0x0000000400409947 */ /* 0x000fea0003800000 */
[----:B------:R-:W-:Y:S01]  /*6140*/  BSSY.RECONVERGENT B3, `(.L_x_102) ;  /* 0x000004e000037945 */ /* 0x000fe20003800200 */
[----:B------:R-:W-:Y:S02]  /*6150*/  IMAD.MOV.U32 R26, RZ, RZ, RZ ;  /* 0x000000ffff1a7224 */ /* 0x000fe400078e00ff */
[----:B------:R-:W-:-:S07]  /*6160*/  IMAD.MOV.U32 R21, RZ, RZ, RZ ;  /* 0x000000ffff157224 */ /* 0x000fce00078e00ff */
.L_x_103:
[----:B------:R-:W0:Y:S01]  /*6170*/  LDC.64 R28, c[0x0][0x380] ;  /* 0x0000e000ff1c7b82 */ /* 0x000e220000000a00 */
[C---:B------:R-:W-:Y:S02]  /*6180*/  IMAD.IADD R5, R26.reuse, 0x1, R14 ;  /* 0x000000011a057824 */ /* 0x040fe400078e020e */
[----:B------:R-:W-:-:S05]  /*6190*/  IMAD R27, R26, 0x4, R1 ;  /* 0x000000041a1b7824 */ /* 0x000fca00078e0201 */
[----:B------:R-:W2:Y:S01]  /*61a0*/  LDL.128 R8, [R27] ;  /* 0x000000001b087983 */ /* 0x000ea20000100c00 */
[----:B0-----:R-:W-:-:S05]  /*61b0*/  IMAD.WIDE.U32 R28, R5, 0x4, R28 ;  /* 0x00000004051c7825 */ /* 0x001fca00078e001c */
[----:B------:R-:W2:Y:S04]  /*61c0*/  LDG.E R5, desc[UR36][R28.64] ;  /* 0x000000241c057981 */ /* 0x000ea8000c1e1900 */
[----:B------:R-:W3:Y:S01]  /*61d0*/  LDG.E R6, desc[UR36][R28.64+0x4] ;  /* 0x000004241c067981 */ /* 0x000ee2000c1e1900 */
[----:B------:R-:W-:Y:S02]  /*61e0*/  IADD3 R4, PT, PT, R21, 0x1, RZ ;  /* 0x0000000115047810 */ /* 0x000fe40007ffe0ff */
        /* <DEDUP_REMOVED lines=8> */
[----:B------:R-:W-:-:S04]  /*6270*/  @!P1 IMAD.MOV R5, RZ, RZ, R4 ;  /* 0x000000ffff059224 */ /* 0x000fc800078e0204 */
[C---:B------:R-:W-:Y:S01]  /*6280*/  VIADD R10, R5.reuse, 0x1 ;  /* 0x00000001050a7836 */ /* 0x040fe20000000000 */
[----:B------:R-:W-:Y:S02]  /*6290*/  @!P2 IADD3 R10, PT, PT, R5, RZ, RZ ;  /* 0x000000ff050aa210 */ /* 0x000fe40007ffe0ff */
[----:B------:R-:W3:Y:S01]  /*62a0*/  LDL.128 R4, [R27+0x10] ;  /* 0x000010001b047983 */ /* 0x000ee20000100c00 */
[----:B----4-:R-:W-:Y:S02]  /*62b0*/  ISETP.NE.AND P1, PT, R11, R8, PT ;  /* 0x000000080b00720c */ /* 0x010fe40003f25270 */
[----:B------:R-:W-:Y:S01]  /*62c0*/  VIADD R8, R10, 0x1 ;  /* 0x000000010a087836 */ /* 0x000fe20000000000 */
[----:B------:R-:W2:Y:S10]  /*62d0*/  LDG.E R11, desc[UR36][R28.64+0x18] ;  /* 0x000018241c0b7981 */ /* 0x000eb4000c1e1900 */
[----:B------:R-:W-:Y:S01]  /*62e0*/  @!P1 IMAD.MOV R8, RZ, RZ, R10 ;  /* 0x000000ffff089224 */ /* 0x000fe200078e020a */
[----:B---3--:R-:W-:-:S02]  /*62f0*/  ISETP.NE.AND P1, PT, R4, R9, PT ;  /* 0x000000090400720c */ /* 0x008fc40003f25270 */
[----:B------:R-:W3:Y:S01]  /*6300*/  LDG.E R4, desc[UR36][R28.64+0x14] ;  /* 0x000014241c047981 */ /* 0x000ee2000c1e1900 */
[----:B------:R-:W-:-:S10]  /*6310*/  VIADD R9, R8, 0x1 ;  /* 0x0000000108097836 */ /* 0x000fd40000000000 */
[----:B------:R-:W-:Y:S01]  /*6320*/  @!P1 IMAD.MOV R9, RZ, RZ, R8 ;  /* 0x000000ffff099224 */ /* 0x000fe200078e0208 */
[----:B--2---:R-:W-:Y:S02]  /*6330*/  ISETP.NE.AND P2, PT, R6, R11, PT ;  /* 0x0000000b0600720c */ /* 0x004fe40003f45270 */
[----:B---3--:R-:W-:Y:S02]  /*6340*/  ISETP.NE.AND P1, PT, R5, R4, PT ;  /* 0x000000040500720c */ /* 0x008fe40003f25270 */
[----:B------:R-:W2:Y:S01]  /*6350*/  LDG.E R4, desc[UR36][R28.64+0x1c] ;  /* 0x00001c241c047981 */ /* 0x000ea2000c1e1900 */
[----:B------:R-:W-:-:S10]  /*6360*/  IADD3 R5, PT, PT, R9, 0x1, RZ ;  /* 0x0000000109057810 */ /* 0x000fd40007ffe0ff */
[----:B------:R-:W-:Y:S02]  /*6370*/  @!P1 IMAD.MOV R5, RZ, RZ, R9 ;  /* 0x000000ffff059224 */ /* 0x000fe400078e0209 */
[----:B------:R-:W3:Y:S02]  /*6380*/  LDL.128 R8, [R27+0x20] ;  /* 0x000020001b087983 */ /* 0x000ee40000100c00 */
[----:B------:R-:W-:Y:S02]  /*6390*/  VIADD R6, R5, 0x1 ;  /* 0x0000000105067836 */ /* 0x000fe40000000000 */
[----:B------:R-:W-:Y:S02]  /*63a0*/  @!P2 IMAD.MOV R6, RZ, RZ, R5 ;  /* 0x000000ffff06a224 */ /* 0x000fe400078e0205 */
[----:B------:R-:W3:Y:S01]  /*63b0*/  LDG.E R5, desc[UR36][R28.64+0x20] ;  /* 0x000020241c057981 */ /* 0x000ee2000c1e1900 */
[----:B--2---:R-:W-:Y:S01]  /*63c0*/  ISETP.NE.AND P1, PT, R7, R4, PT ;  /* 0x000000040700720c */ /* 0x004fe20003f25270 */
[----:B------:R-:W-:-:S02]  /*63d0*/  VIADD R4, R6, 0x1 ;  /* 0x0000000106047836 */ /* 0x000fc40000000000 */
[----:B------:R-:W2:Y:S10]  /*63e0*/  LDG.E R7, desc[UR36][R28.64+0x28] ;  /* 0x000028241c077981 */ /* 0x000eb4000c1e1900 */
[----:B------:R-:W-:-:S02]  /*63f0*/  @!P1 IADD3 R4, PT, PT, R6, RZ, RZ ;  /* 0x000000ff06049210 */ /* 0x000fc40007ffe0ff */
[----:B------:R-:W4:Y:S01]  /*6400*/  LDG.E R6, desc[UR36][R28.64+0x24] ;  /* 0x000024241c067981 */ /* 0x000f22000c1e1900 */
[----:B---3--:R-:W-:Y:S02]  /*6410*/  ISETP.NE.AND P1, PT, R8, R5, PT ;  /* 0x000000050800720c */ /* 0x008fe40003f25270 */
[----:B------:R-:W-:Y:S01]  /*6420*/  VIADD R5, R4, 0x1 ;  /* 0x0000000104057836 */ /* 0x000fe20000000000 */
[----:B------:R-:W3:Y:S10]  /*6430*/  LDG.E R8, desc[UR36][R28.64+0x2c] ;  /* 0x00002c241c087981 */ /* 0x000ef4000c1e1900 */
[----:B------:R-:W-:Y:S01]  /*6440*/  @!P1 IMAD.MOV R5, RZ, RZ, R4 ;  /* 0x000000ffff059224 */ /* 0x000fe200078e0204 */
[----:B--2---:R-:W-:-:S03]  /*6450*/  ISETP.NE.AND P2, PT, R10, R7, PT ;  /* 0x000000070a00720c */ /* 0x004fc60003f45270 */
[----:B------:R-:W-:Y:S01]  /*6460*/  VIADD R10, R5, 0x1 ;  /* 0x00000001050a7836 */ /* 0x000fe20000000000 */
[----:B----4-:R-:W-:Y:S02]  /*6470*/  ISETP.NE.AND P1, PT, R9, R6, PT ;  /* 0x000000060900720c */ /* 0x010fe40003f25270 */
[----:B------:R-:W2:Y:S11]  /*6480*/  LDG.E R9, desc[UR36][R28.64+0x30] ;  /* 0x000030241c097981 */ /* 0x000eb6000c1e1900 */
[----:B------:R-:W-:-:S02]  /*6490*/  @!P1 IMAD.MOV R10, RZ, RZ, R5 ;  /* 0x000000ffff0a9224 */ /* 0x000fc400078e0205 */
[----:B------:R-:W2:Y:S01]  /*64a0*/  LDL.128 R4, [R27+0x30] ;  /* 0x000030001b047983 */ /* 0x000ea20000100c00 */
[----:B---3--:R-:W-:Y:S02]  /*64b0*/  ISETP.NE.AND P1, PT, R11, R8, PT ;  /* 0x000000080b00720c */ /* 0x008fe40003f25270 */
[----:B------:R-:W-:Y:S01]  /*64c0*/  IADD3 R21, PT, PT, R10, 0x1, RZ ;  /* 0x000000010a157810 */ /* 0x000fe20007ffe0ff */
[----:B------:R-:W-:Y:S02]  /*64d0*/  @!P2 IMAD.MOV R21, RZ, RZ, R10 ;  /* 0x000000ffff15a224 */ /* 0x000fe400078e020a */
[----:B------:R-:W3:Y:S02]  /*64e0*/  LDG.E R10, desc[UR36][R28.64+0x3c] ;  /* 0x00003c241c0a7981 */ /* 0x000ee4000c1e1900 */
[----:B------:R-:W-:-:S06]  /*64f0*/  VIADD R8, R21, 0x1 ;  /* 0x0000000115087836 */ /* 0x000fcc0000000000 */
[----:B------:R-:W-:Y:S01]  /*6500*/  @!P1 IMAD.MOV R8, RZ, RZ, R21 ;  /* 0x000000ffff089224 */ /* 0x000fe200078e0215 */
[----:B--2---:R-:W-:Y:S02]  /*6510*/  ISETP.NE.AND P1, PT, R4, R9, PT ;  /* 0x000000090400720c */ /* 0x004fe40003f25270 */
[----:B------:R-:W2:Y:S04]  /*6520*/  LDG.E R4, desc[UR36][R28.64+0x34] ;  /* 0x000034241c047981 */ /* 0x000ea8000c1e1900 */
[----:B------:R-:W4:Y:S01]  /*6530*/  LDG.E R9, desc[UR36][R28.64+0x38] ;  /* 0x000038241c097981 */ /* 0x000f22000c1e1900 */
[----:B------:R-:W-:Y:S01]  /*6540*/  VIADD R26, R26, 0x10 ;  /* 0x000000101a1a7836 */ /* 0x000fe20000000000 */
[----:B--2---:R-:W-:Y:S01]  /*6550*/  ISETP.NE.AND P2, PT, R5, R4, PT ;  /* 0x000000040500720c */ /* 0x004fe20003f45270 */
[----:B------:R-:W-:-:S04]  /*6560*/  VIADD R4, R8, 0x1 ;  /* 0x0000000108047836 */ /* 0x000fc80000000000 */
[----:B------:R-:W-:Y:S02]  /*6570*/  @!P1 IADD3 R4, PT, PT, R8, RZ, RZ ;  /* 0x000000ff08049210 */ /* 0x000fe40007ffe0ff */
[----:B----4-:R-:W-:-:S03]  /*6580*/  ISETP.NE.AND P1, PT, R6, R9, PT ;  /* 0x000000090600720c */ /* 0x010fc60003f25270 */
[----:B------:R-:W-:-:S03]  /*6590*/  VIADD R5, R4, 0x1 ;  /* 0x0000000104057836 */ /* 0x000fc60000000000 */
[----:B------:R-:W-:-:S04]  /*65a0*/  @!P2 IMAD.MOV R5, RZ, RZ, R4 ;  /* 0x000000ffff05a224 */ /* 0x000fc800078e0204 */
[----:B------:R-:W-:-:S03]  /*65b0*/  VIADD R4, R5, 0x1 ;  /* 0x0000000105047836 */ /* 0x000fc60000000000 */
[----:B------:R-:W-:Y:S02]  /*65c0*/  @!P1 IADD3 R4, PT, PT, R5, RZ, RZ ;  /* 0x000000ff05049210 */ /* 0x000fe40007ffe0ff */
[----:B------:R-:W-:Y:S02]  /*65d0*/  ISETP.NE.AND P1, PT, R26, R18, PT ;  /* 0x000000121a00720c */ /* 0x000fe40003f25270 */
[----:B---3--:R-:W-:Y:S01]  /*65e0*/  ISETP.NE.AND P2, PT, R7, R10, PT ;  /* 0x0000000a0700720c */ /* 0x008fe20003f45270 */
[----:B------:R-:W-:-:S12]  /*65f0*/  VIADD R21, R4, 0x1 ;  /* 0x0000000104157836 */ /* 0x000fd80000000000 */
[----:B------:R-:W-:Y:S01]  /*6600*/  @!P2 IMAD.MOV R21, RZ, RZ, R4 ;  /* 0x000000ffff15a224 */ /* 0x000fe200078e0204 */
[----:B------:R-:W-:Y:S06]  /*6610*/  @P1 BRA `(.L_x_103) ;  /* 0xfffffff800d41947 */ /* 0x000fec000383ffff */
[----:B------:R-:W-:Y:S05]  /*6620*/  BSYNC.RECONVERGENT B3 ;  /* 0x0000000000037941 */ /* 0x000fea0003800200 */
.L_x_102:
[----:B------:R-:W-:-:S07]  /*6630*/  IMAD.MOV.U32 R26, RZ, RZ, R18 ;  /* 0x000000ffff1a7224 */ /* 0x000fce00078e0012 */
.L_x_101:
        /* <DEDUP_REMOVED lines=11> */
[CC--:B------:R-:W-:Y:S01]  /*66f0*/  IADD3 R6, P1, PT, R26.reuse, R14.reuse, RZ ;  /* 0x0000000e1a067210 */ /* 0x0c0fe20007f3e0ff */
[C---:B------:R-:W-:Y:S01]  /*6700*/  IMAD R8, R26.reuse, 0x4, R1 ;  /* 0x000000041a087824 */ /* 0x040fe200078e0201 */
[----:B------:R-:W-:-:S03]  /*6710*/  IADD3 R7, PT, PT, R26, R14, RZ ;  /* 0x0000000e1a077210 */ /* 0x000fc60007ffe0ff */
        /* <DEDUP_REMOVED lines=19> */
[----:B------:R-:W-:Y:S01]  /*6850*/  @!P1 IMAD.MOV R7, RZ, RZ, R21 ;  /* 0x000000ffff079224 */ /* 0x000fe200078e0215 */
[----:B----4-:R-:W-:-:S04]  /*6860*/  ISETP.NE.AND P5, PT, R8, R23, PT ;  /* 0x000000170800720c */ /* 0x010fc80003fa5270 */
[----:B------:R-:W-:Y:S01]  /*6870*/  IADD3 R21, PT, PT, R7, 0x1, RZ ;  /* 0x0000000107157810 */ /* 0x000fe20007ffe0ff */
[----:B------:R-:W-:-:S04]  /*6880*/  @!P2 IMAD.MOV R21, RZ, RZ, R7 ;  /* 0x000000ffff15a224 */ /* 0x000fc800078e0207 */
[----:B------:R-:W-:Y:S02]  /*6890*/  VIADD R7, R21, 0x1 ;  /* 0x0000000115077836 */ /* 0x000fe40000000000 */
[----:B------:R-:W-:-:S04]  /*68a0*/  @!P3 IMAD.MOV R7, RZ, RZ, R21 ;  /* 0x000000ffff07b224 */ /* 0x000fc800078e0215 */
[C---:B------:R-:W-:Y:S01]  /*68b0*/  VIADD R8, R7.reuse, 0x1 ;  /* 0x0000000107087836 */ /* 0x040fe20000000000 */
[----:B------:R-:W-:Y:S01]  /*68c0*/  @!P4 IADD3 R8, PT, PT, R7, RZ, RZ ;  /* 0x000000ff0708c210 */ /* 0x000fe20007ffe0ff */
[----:B------:R-:W-:Y:S01]  /*68d0*/  VIADD R26, R26, 0x8 ;  /* 0x000000081a1a7836 */ /* 0x000fe20000000000 */
[----:B---3--:R-:W-:-:S03]  /*68e0*/  ISETP.NE.AND P1, PT, R9, R4, PT ;  /* 0x000000040900720c */ /* 0x008fc60003f25270 */
[----:B------:R-:W-:Y:S02]  /*68f0*/  VIADD R4, R8, 0x1 ;  /* 0x0000000108047836 */ /* 0x000fe40000000000 */
[----:B------:R-:W-:Y:S01]  /*6900*/  @!P5 IMAD.MOV R4, RZ, RZ, R8 ;  /* 0x000000ffff04d224 */ /* 0x000fe200078e0208 */
[----:B--2---:R-:W-:-:S03]  /*6910*/  ISETP.NE.AND P2, PT, R10, R5, PT ;  /* 0x000000050a00720c */ /* 0x004fc60003f45270 */
[----:B------:R-:W-:-:S04]  /*6920*/  VIADD R5, R4, 0x1 ;  /* 0x0000000104057836 */ /* 0x000fc80000000000 */
[----:B------:R-:W-:Y:S01]  /*6930*/  @!P1 IMAD.MOV R5, RZ, RZ, R4 ;  /* 0x000000ffff059224 */ /* 0x000fe200078e0204 */
[----:B-----5:R-:W-:-:S04]  /*6940*/  ISETP.NE.AND P1, PT, R11, R6, PT ;  /* 0x000000060b00720c */ /* 0x020fc80003f25270 */
[----:B------:R-:W-:Y:S01]  /*6950*/  IADD3 R4, PT, PT, R5, 0x1, RZ ;  /* 0x0000000105047810 */ /* 0x000fe20007ffe0ff */
[----:B------:R-:W-:-:S04]  /*6960*/  @!P2 IMAD.MOV R4, RZ, RZ, R5 ;  /* 0x000000ffff04a224 */ /* 0x000fc800078e0205 */
[----:B------:R-:W-:-:S04]  /*6970*/  VIADD R21, R4, 0x1 ;  /* 0x0000000104157836 */ /* 0x000fc80000000000 */
[----:B------:R-:W-:-:S07]  /*6980*/  @!P1 IMAD.MOV R21, RZ, RZ, R4 ;  /* 0x000000ffff159224 */ /* 0x000fce00078e0204 */
.L_x_105:
[----:B------:R-:W-:Y:S05]  /*6990*/  BRA.U !UP0, `(.L_x_104) ;  /* 0x0000000108f47547 */ /* 0x000fea000b800000 */
[----:B------:R-:W-:Y:S01]  /*69a0*/  UIADD3 UR4, UPT, UPT, UR4, -0x1, URZ ;  /* 0xffffffff04047890 */ /* 0x000fe2000fffe0ff */
[----:B------:R-:W-:-:S03]  /*69b0*/  ISETP.NE.AND P1, PT, R17, RZ, PT ;  /* 0x000000ff1100720c */ /* 0x000fc60003f25270 */
[----:B------:R-:W-:-:S09]  /*69c0*/  UISETP.GE.U32.AND UP0, UPT, UR4, 0x3, UPT ;  /* 0x000000030400788c */ /* 0x000fd2000bf06070 */
[----:B------:R-:W-:Y:S05]  /*69d0*/  BRA.U !UP0, `(.L_x_106) ;  /* 0x00000001086c7547 */ /* 0x000fea000b800000 */
[----:B------:R-:W0:Y:S01]  /*69e0*/  LDC.64 R8, c[0x0][0x380] ;  /* 0x0000e000ff087b82 */ /* 0x000e220000000a00 */
[CC--:B------:R-:W-:Y:S01]  /*69f0*/  IADD3 R5, PT, PT, R26.reuse, R14.reuse, RZ ;  /* 0x0000000e1a057210 */ /* 0x0c0fe20007ffe0ff */
[C---:B------:R-:W-:Y:S01]  /*6a00*/  IMAD R4, R26.reuse, 0x4, R1 ;  /* 0x000000041a047824 */ /* 0x040fe200078e0201 */
[----:B------:R-:W1:Y:S03]  /*6a10*/  LDCU.64 UR4, c[0x0][0x380] ;  /* 0x00007000ff0477ac */ /* 0x000e660008000a00 */
[----:B0-----:R-:W-:Y:S02]  /*6a20*/  IMAD.WIDE.U32 R8, R5, 0x4, R8 ;  /* 0x0000000405087825 */ /* 0x001fe400078e0008 */
        /* <DEDUP_REMOVED lines=12> */
[----:B------:R-:W-:-:S05]  /*6af0*/  @!P2 IMAD.MOV R4, RZ, RZ, R21 ;  /* 0x000000ffff04a224 */ /* 0x000fca00078e0215 */
[----:B------:R-:W-:Y:S01]  /*6b00*/  IADD3 R5, PT, PT, R4, 0x1, RZ ;  /* 0x0000000104057810 */ /* 0x000fe20007ffe0ff */
[----:B------:R-:W-:Y:S01]  /*6b10*/  @!P3 IMAD.MOV R5, RZ, RZ, R4 ;  /* 0x000000ffff05b224 */ /* 0x000fe200078e0204 */
[----:B----4-:R-:W-:-:S03]  /*6b20*/  ISETP.NE.AND P3, PT, R7, R28, PT ;  /* 0x0000001c0700720c */ /* 0x010fc60003f65270 */
[----:B------:R-:W-:Y:S01]  /*6b30*/  VIADD R4, R5, 0x1 ;  /* 0x0000000105047836 */ /* 0x000fe20000000000 */
[----:B------:R-:W-:Y:S02]  /*6b40*/  IADD3 R26, PT, PT, R26, 0x4, RZ ;  /* 0x000000041a1a7810 */ /* 0x000fe40007ffe0ff */
[----:B--2---:R-:W-:-:S13]  /*6b50*/  ISETP.NE.AND P2, PT, R6, R11, PT ;  /* 0x0000000b0600720c */ /* 0x004fda0003f45270 */
[----:B------:R-:W-:-:S04]  /*6b60*/  @!P2 IMAD.MOV R4, RZ, RZ, R5 ;  /* 0x000000ffff04a224 */ /* 0x000fc800078e0205 */
[----:B------:R-:W-:Y:S02]  /*6b70*/  VIADD R21, R4, 0x1 ;  /* 0x0000000104157836 */ /* 0x000fe40000000000 */
[----:B------:R-:W-:-:S07]  /*6b80*/  @!P3 IMAD.MOV R21, RZ, RZ, R4 ;  /* 0x000000ffff15b224 */ /* 0x000fce00078e0204 */
.L_x_106:
        /* <DEDUP_REMOVED lines=8> */
[----:B--2---:R-:W-:Y:S01]  /*6c10*/  ISETP.NE.AND P1, PT, R4, R7, PT ;  /* 0x000000070400720c */ /* 0x004fe20003f25270 */
[----:B------:R-:W-:-:S12]  /*6c20*/  VIADD R4, R21, 0x1 ;  /* 0x0000000115047836 */ /* 0x000fd80000000000 */
[----:B------:R-:W-:-:S05]  /*6c30*/  @!P1 IADD3 R4, PT, PT, R21, RZ, RZ ;  /* 0x000000ff15049210 */ /* 0x000fca0007ffe0ff */
        /* <DEDUP_REMOVED lines=14> */
[----:B------:R-:W-:-:S05]  /*6d20*/  @!P1 IMAD.MOV R4, RZ, RZ, R21 ;  /* 0x000000ffff049224 */ /* 0x000fca00078e0215 */
[----:B------:R-:W-:-:S05]  /*6d30*/  MOV R21, R4 ;  /* 0x0000000400157202 */ /* 0x000fca0000000f00 */
[----:B------:R-:W-:Y:S02]  /*6d40*/  @P2 VIADD R4, R21, 0x1 ;  /* 0x0000000115042836 */ /* 0x000fe40000000000 */
[----:B------:R-:W-:-:S04]  /*6d50*/  @!P3 IMAD.MOV R4, RZ, RZ, R21 ;  /* 0x000000ffff04b224 */ /* 0x000fc800078e0215 */
[----:B------:R-:W-:-:S07]  /*6d60*/  @P2 IMAD.MOV.U32 R21, RZ, RZ, R4 ;  /* 0x000000ffff152224 */ /* 0x000fce00078e0004 */
.L_x_104:
[----:B------:R-:W-:Y:S01]  /*6d70*/  VIADD R14, R14, 0x1 ;  /* 0x000000010e0e7836 */ /* 0x000fe20000000000 */
[----:B------:R-:W-:-:S04]  /*6d80*/  VIMNMX R13, PT, PT, R21, R13, PT ;  /* 0x0000000d150d7248 */ /* 0x000fc80003fe0100 */
[----:B------:R-:W-:-:S13]  /*6d90*/  ISETP.NE.AND P1, PT, R14, R15, PT ;  /* 0x0000000f0e00720c */ /* 0x000fda0003f25270 */
[----:B------:R-:W-:Y:S05]  /*6da0*/  @P1 BRA `(.L_x_107) ;  /* 0xfffffff000cc1947 */ /* 0x000fea000383ffff */
.L_x_100:
[----:B------:R-:W-:Y:S05]  /*6db0*/  BSYNC.RECONVERGENT B2 ;  /* 0x0000000000027941 */ /* 0x000fea0003800200 */
.L_x_99:
[----:B------:R-:W-:Y:S01]  /*6dc0*/  IADD3 R3, PT, PT, R3, R13, RZ ;  /* 0x0000000d03037210 */ /* 0x000fe20007ffe0ff */
[----:B------:R-:W-:Y:S01]  /*6dd0*/  VIADD R15, R12, 0x4b0 ;  /* 0x000004b00c0f7836 */ /* 0x000fe20000000000 */
[----:B------:R-:W-:Y:S06]  /*6de0*/  @P0 BRA `(.L_x_108) ;  /* 0xfffffff000900947 */ /* 0x000fec000383ffff */
[----:B------:R-:W-:Y:S05]  /*6df0*/  BSYNC.RECONVERGENT B1 ;  /* 0x0000000000017941 */ /* 0x000fea0003800200 */
.L_x_98:
        /* <DEDUP_REMOVED lines=8> */
[----:B------:R-:W-:Y:S01]  /*6e80*/  BSSY.RECONVERGENT B2, `(.L_x_112) ;  /* 0x000000e000027945 */ /* 0x000fe20003800200 */
[----:B------:R-:W-:-:S07]  /*6e90*/  IMAD.MOV.U32 R27, RZ, RZ, RZ ;  /* 0x000000ffff1b7224 */ /* 0x000fce00078e00ff */
.L_x_113:
[----:B0-----:R-:W-:-:S05]  /*6ea0*/  LEA R28, R27, R1, 0x2 ;  /* 0x000000011b1c7211 */ /* 0x001fca00078e10ff */
        /* <DEDUP_REMOVED lines=12> */
.L_x_112:
[----:B0-----:R-:W-:-:S07]  /*6f70*/  IMAD.MOV.U32 R4, RZ, RZ, R18 ;  /* 0x000000ffff047224 */ /* 0x001fce00078e0012 */
.L_x_111:
        /* <DEDUP_REMOVED lines=9> */
[----:B------:R-:W-:-:S05]  /*7010*/  LEA R5, R4, R1, 0x2 ;  /* 0x0000000104057211 */ /* 0x000fca00078e10ff */
        /* <DEDUP_REMOVED lines=17> */
.L_x_114:
[----:B0-----:R-:W-:Y:S01]  /*7130*/  IMAD.MOV.U32 R22, RZ, RZ, R3 ;  /* 0x000000ffff167224 */ /* 0x001fe200078e0003 */
        /* <DEDUP_REMOVED lines=10> */
[----:B------:R-:W-:-:S03]  /*71e0*/  IADD3 R4, PT, PT, R4, 0x4, RZ ;  /* 0x0000000404047810 */ /* 0x000fc60007ffe0ff */
[----:B--2---:R0:W-:Y:S04]  /*71f0*/  STL [R9+0xa0], R5 ;  /* 0x0000a00509007387 */ /* 0x0041e80000100800 */
[----:B---3--:R0:W-:Y:S04]  /*7200*/  STL [R9+0xa4], R6 ;  /* 0x0000a40609007387 */ /* 0x0081e80000100800 */
[----:B----4-:R0:W-:Y:S04]  /*7210*/  STL [R9+0xa8], R7 ;  /* 0x0000a80709007387 */ /* 0x0101e80000100800 */
[----:B-----5:R0:W-:Y:S02]  /*7220*/  STL [R9+0xac], R8 ;  /* 0x0000ac0809007387 */ /* 0x0201e40000100800 */
.L_x_115:
        /* <DEDUP_REMOVED lines=14> */
[----:B------:R-:W-:-:S03]  /*7310*/  MOV R22, R3 ;  /* 0x0000000300167202 */ /* 0x000fc60000000f00 */
[----:B--2---:R3:W-:Y:S04]  /*7320*/  STL [R4+0xa8], R5 ;  /* 0x0000a80504007387 */ /* 0x0047e80000100800 */
.L_x_110:
[----:B------:R-:W-:Y:S05]  /*7330*/  BSYNC.RECONVERGENT B1 ;  /* 0x0000000000017941 */ /* 0x000fea0003800200 */
.L_x_109:
[----:B------:R-:W-:-:S05]  /*7340*/  IMAD R3, R24, 0x4, R1 ;  /* 0x0000000418037824 */ /* 0x000fca00078e0201 */
[----:B------:R4:W-:Y:S02]  /*7350*/  STL [R3], R0 ;  /* 0x0000000003007387 */ /* 0x0009e40000100800 */
.L_x_97:
[----:B------:R-:W-:Y:S05]  /*7360*/  BSYNC.RECONVERGENT B0 ;  /* 0x0000000000007941 */ /* 0x000fea0003800200 */
.L_x_96:
[----:B------:R-:W5:Y:S01]  /*7370*/  LDCU UR4, c[0x0][0x388] ;  /* 0x00007100ff0477ac */ /* 0x000f620008000800 */
[----:B------:R-:W-:-:S05]  /*7380*/  VIADD R24, R24, 0x1 ;  /* 0x0000000118187836 */ /* 0x000fca0000000000 */
[----:B-----5:R-:W-:-:S13]  /*7390*/  ISETP.NE.AND P0, PT, R24, UR4, PT ;  /* 0x0000000418007c0c */ /* 0x020fda000bf05270 */
[----:B------:R-:W-:Y:S05]  /*73a0*/  @P0 BRA `(.L_x_116) ;  /* 0xffffffac00f00947 */ /* 0x000fea000383ffff */
[----:B------:R-:W-:Y:S05]  /*73b0*/  BSYNC.RECONVERGENT B6 ;  /* 0x0000000000067941 */ /* 0x000fea0003800200 */
.L_x_34:
[----:B------:R-:W5:Y:S01]  /*73c0*/  LDCU UR4, c[0x0][0x38c] ;  /* 0x00007180ff0477ac */ /* 0x000f620008000800 */
[----:B------:R-:W-:-:S05]  /*73d0*/  VIADD R19, R19, 0x1 ;  /* 0x0000000113137836 */ /* 0x000fca0000000000 */
[----:B-----5:R-:W-:-:S13]  /*73e0*/  ISETP.NE.AND P0, PT, R19, UR4, PT ;  /* 0x0000000413007c0c */ /* 0x020fda000bf05270 */
[----:B------:R-:W-:Y:S05]  /*73f0*/  @P0 BRA `(.L_x_117) ;  /* 0xffffffa800240947 */ /* 0x000fea000383ffff */
[----:B------:R-:W-:Y:S05]  /*7400*/  BSYNC.RECONVERGENT B7 ;  /* 0x0000000000077941 */ /* 0x000fea0003800200 */
.L_x_24:
[----:B------:R-:W-:Y:S05]  /*7410*/  BRA `(.L_x_118) ;  /* 0x0000000400787947 */ /* 0x000fea0003800000 */
.L_x_23:
[C---:B------:R-:W-:Y:S02]  /*7420*/  ISETP.GE.U32.AND P0, PT, R18.reuse, 0x4, PT ;  /* 0x000000041200780c */ /* 0x040fe40003f06070 */
[----:B------:R-:W-:-:S11]  /*7430*/  LOP3.LUT R19, R18, 0x3, RZ, 0xc0, !PT ;  /* 0x0000000312137812 */ /* 0x000fd600078ec0ff */
[----:B------:R-:W-:Y:S05]  /*7440*/  @!P0 BRA `(.L_x_119) ;  /* 0x00000004000c8947 */ /* 0x000fea0003800000 */
[----:B------:R-:W-:Y:S01]  /*7450*/  BSSY.RECONVERGENT B6, `(.L_x_119) ;  /* 0x0000042000067945 */ /* 0x000fe20003800200 */
[----:B------:R-:W-:Y:S01]  /*7460*/  LOP3.LUT R18, R18, 0x7ffffffc, RZ, 0xc0, !PT ;  /* 0x7ffffffc12127812 */ /* 0x000fe200078ec0ff */
[----:B------:R-:W-:-:S07]  /*7470*/  IMAD.MOV.U32 R17, RZ, RZ, RZ ;  /* 0x000000ffff117224 */ /* 0x000fce00078e00ff */
.L_x_128:
[----:B------:R-:W-:Y:S01]  /*7480*/  MOV R16, 0x0 ;  /* 0x0000000000107802 */ /* 0x000fe20000000f00 */
[----:B------:R-:W0:Y:S01]  /*7490*/  LDCU.64 UR4, c[0x4][0x10] ;  /* 0x01000200ff0477ac */ /* 0x000e220008000a00 */
[----:B------:R-:W-:Y:S02]  /*74a0*/  IADD3 R17, PT, PT, R17, 0x4, RZ ;  /* 0x0000000411117810 */ /* 0x000fe40007ffe0ff */
[----:B------:R-:W-:Y:S01]  /*74b0*/  CS2R R6, SRZ ;  /* 0x0000000000067805 */ /* 0x000fe2000001ff00 */
[----:B------:R1:W2:Y:S01]  /*74c0*/  LDC.64 R8, c[0x4][R16] ;  /* 0x0100000010087b82 */ /* 0x0002a20000000a00 */
[----:B------:R-:W-:-:S04]  /*74d0*/  ISETP.NE.AND P0, PT, R17, R18, PT ;  /* 0x000000121100720c */ /* 0x000fc80003f05270 */
[----:B------:R-:W-:Y:S01]  /*74e0*/  P2R R22, PR, RZ, 0x1 ;  /* 0x00000001ff167803 */ /* 0x000fe20000000000 */
[----:B0-----:R-:W-:Y:S02]  /*74f0*/  IMAD.U32 R4, RZ, RZ, UR4 ;  /* 0x00000004ff047e24 */ /* 0x001fe4000f8e00ff */
[----:B-1----:R-:W-:-:S07]  /*7500*/  IMAD.U32 R5, RZ, RZ, UR5 ;  /* 0x00000005ff057e24 */ /* 0x002fce000f8e00ff */
[----:B------:R-:W-:-:S07]  /*7510*/  LEPC R20, `(.L_x_120) ;  /* 0x000000001014794e */ /* 0x000fce0000000000 */
[----:B--2---:R-:W-:Y:S05]  /*7520*/  CALL.ABS.NOINC R8 ;  /* 0x0000000008007343 */ /* 0x004fea0003c00000 */
.L_x_120:
[----:B------:R0:W1:Y:S01]  /*7530*/  LDC.64 R8, c[0x4][R16] ;  /* 0x0100000010087b82 */ /* 0x0000620000000a00 */
[----:B------:R-:W2:Y:S01]  /*7540*/  LDCU.64 UR4, c[0x4][0x18] ;  /* 0x01000300ff0477ac */ /* 0x000ea20008000a00 */
[----:B------:R-:W-:Y:S02]  /*7550*/  VIMNMX R25, PT, PT, R25, 0x1869f, PT ;  /* 0x0001869f19197848 */ /* 0x000fe40003fe0100 */
[----:B------:R-:W-:Y:S01]  /*7560*/  CS2R R6, SRZ ;  /* 0x0000000000067805 */ /* 0x000fe2000001ff00 */
[----:B--2---:R-:W-:Y:S02]  /*7570*/  IMAD.U32 R4, RZ, RZ, UR4 ;  /* 0x00000004ff047e24 */ /* 0x004fe4000f8e00ff */
[----:B0-----:R-:W-:-:S07]  /*7580*/  IMAD.U32 R5, RZ, RZ, UR5 ;  /* 0x00000005ff057e24 */ /* 0x001fce000f8e00ff */
[----:B------:R-:W-:-:S07]  /*7590*/  LEPC R20, `(.L_x_121) ;  /* 0x000000001014794e */ /* 0x000fce0000000000 */
[----:B-1----:R-:W-:Y:S05]  /*75a0*/  CALL.ABS.NOINC R8 ;  /* 0x0000000008007343 */ /* 0x002fea0003c00000 */
.L_x_121:
[----:B------:R0:W1:Y:S01]  /*75b0*/  LDC.64 R8, c[0x4][R16] ;  /* 0x0100000010087b82 */ /* 0x0000620000000a00 */
[----:B------:R-:W2:Y:S01]  /*75c0*/  LDCU.64 UR4, c[0x4][0x10] ;  /* 0x01000200ff0477ac */ /* 0x000ea20008000a00 */
[----:B------:R-:W-:Y:S02]  /*75d0*/  CS2R R6, SRZ ;  /* 0x0000000000067805 */ /* 0x000fe4000001ff00 */
[----:B--2---:R-:W-:Y:S01]  /*75e0*/  MOV R4, UR4 ;  /* 0x0000000400047c02 */ /* 0x004fe20008000f00 */
[----:B0-----:R-:W-:-:S07]  /*75f0*/  IMAD.U32 R5, RZ, RZ, UR5 ;  /* 0x00000005ff057e24 */ /* 0x001fce000f8e00ff */
[----:B------:R-:W-:-:S07]  /*7600*/  LEPC R20, `(.L_x_122) ;  /* 0x000000001014794e */ /* 0x000fce0000000000 */
[----:B-1----:R-:W-:Y:S05]  /*7610*/  CALL.ABS.NOINC R8 ;  /* 0x0000000008007343 */ /* 0x002fea0003c00000 */
.L_x_122:
[----:B------:R0:W1:Y:S01]  /*7620*/  LDC.64 R8, c[0x4][R16] ;  /* 0x0100000010087b82 */ /* 0x0000620000000a00 */
[----:B------:R-:W2:Y:S01]  /*7630*/  LDCU.64 UR4, c[0x4][0x18] ;  /* 0x01000300ff0477ac */ /* 0x000ea20008000a00 */
[----:B------:R-:W-:Y:S01]  /*7640*/  CS2R R6, SRZ ;  /* 0x0000000000067805 */ /* 0x000fe2000001ff00 */
[----:B--2---:R-:W-:Y:S02]  /*7650*/  IMAD.U32 R4, RZ, RZ, UR4 ;  /* 0x00000004ff047e24 */ /* 0x004fe4000f8e00ff */
[----:B0-----:R-:W-:-:S07]  /*7660*/  IMAD.U32 R5, RZ, RZ, UR5 ;  /* 0x00000005ff057e24 */ /* 0x001fce000f8e00ff */
[----:B------:R-:W-:-:S07]  /*7670*/  LEPC R20, `(.L_x_123) ;  /* 0x000000001014794e */ /* 0x000fce0000000000 */
[----:B-1----:R-:W-:Y:S05]  /*7680*/  CALL.ABS.NOINC R8 ;  /* 0x0000000008007343 */ /* 0x002fea0003c00000 */
.L_x_123:
[----:B------:R0:W1:Y:S01]  /*7690*/  LDC.64 R8, c[0x4][R16] ;  /* 0x0100000010087b82 */ /* 0x0000620000000a00 */
[----:B------:R-:W2:Y:S01]  /*76a0*/  LDCU.64 UR4, c[0x4][0x10] ;  /* 0x01000200ff0477ac */ /* 0x000ea20008000a00 */
[----:B------:R-:W-:Y:S01]  /*76b0*/  CS2R R6, SRZ ;  /* 0x0000000000067805 */ /* 0x000fe2000001ff00 */
[----:B--2---:R-:W-:Y:S01]  /*76c0*/  IMAD.U32 R4, RZ, RZ, UR4 ;  /* 0x00000004ff047e24 */ /* 0x004fe2000f8e00ff */
[----:B0-----:R-:W-:-:S07]  /*76d0*/  MOV R5, UR5 ;  /* 0x0000000500057c02 */ /* 0x001fce0008000f00 */
[----:B------:R-:W-:-:S07]  /*76e0*/  LEPC R20, `(.L_x_124) ;  /* 0x000000001014794e */ /* 0x000fce0000000000 */
[----:B-1----:R-:W-:Y:S05]  /*76f0*/  CALL.ABS.NOINC R8 ;  /* 0x0000000008007343 */ /* 0x002fea0003c00000 */
.L_x_124:
[----:B------:R0:W1:Y:S01]  /*7700*/  LDC.64 R8, c[0x4][R16] ;  /* 0x0100000010087b82 */ /* 0x0000620000000a00 */
[----:B------:R-:W2:Y:S01]  /*7710*/  LDCU.64 UR4, c[0x4][0x18] ;  /* 0x01000300ff0477ac */ /* 0x000ea20008000a00 */
[----:B------:R-:W-:Y:S01]  /*7720*/  CS2R R6, SRZ ;  /* 0x0000000000067805 */ /* 0x000fe2000001ff00 */
[----:B--2---:R-:W-:Y:S02]  /*7730*/  IMAD.U32 R4, RZ, RZ, UR4 ;  /* 0x00000004ff047e24 */ /* 0x004fe4000f8e00ff */
[----:B0-----:R-:W-:-:S07]  /*7740*/  IMAD.U32 R5, RZ, RZ, UR5 ;  /* 0x00000005ff057e24 */ /* 0x001fce000f8e00ff */
[----:B------:R-:W-:-:S07]  /*7750*/  LEPC R20, `(.L_x_125) ;  /* 0x000000001014794e */ /* 0x000fce0000000000 */
[----:B-1----:R-:W-:Y:S05]  /*7760*/  CALL.ABS.NOINC R8 ;  /* 0x0000000008007343 */ /* 0x002fea0003c00000 */
.L_x_125:
[----:B------:R0:W1:Y:S01]  /*7770*/  LDC.64 R8, c[0x4][R16] ;  /* 0x0100000010087b82 */ /* 0x0000620000000a00 */
[----:B------:R-:W2:Y:S01]  /*7780*/  LDCU.64 UR4, c[0x4][0x10] ;  /* 0x01000200ff0477ac */ /* 0x000ea20008000a00 */
[----:B------:R-:W-:Y:S01]  /*7790*/  CS2R R6, SRZ ;  /* 0x0000000000067805 */ /* 0x000fe2000001ff00 */
[----:B--2---:R-:W-:Y:S02]  /*77a0*/  IMAD.U32 R4, RZ, RZ, UR4 ;  /* 0x00000004ff047e24 */ /* 0x004fe4000f8e00ff */
[----:B0-----:R-:W-:-:S07]  /*77b0*/  IMAD.U32 R5, RZ, RZ, UR5 ;  /* 0x00000005ff057e24 */ /* 0x001fce000f8e00ff */
[----:B------:R-:W-:-:S07]  /*77c0*/  LEPC R20, `(.L_x_126) ;  /* 0x000000001014794e */ /* 0x000fce0000000000 */
[----:B-1----:R-:W-:Y:S05]  /*77d0*/  CALL.ABS.NOINC R8 ;  /* 0x0000000008007343 */ /* 0x002fea0003c00000 */
.L_x_126:
[----:B------:R0:W1:Y:S01]  /*77e0*/  LDC.64 R8, c[0x4][R16] ;  /* 0x0100000010087b82 */ /* 0x0000620000000a00 */
[----:B------:R-:W2:Y:S01]  /*77f0*/  LDCU.64 UR4, c[0x4][0x18] ;  /* 0x01000300ff0477ac */ /* 0x000ea20008000a00 */
[----:B------:R-:W-:Y:S02]  /*7800*/  CS2R R6, SRZ ;  /* 0x0000000000067805 */ /* 0x000fe4000001ff00 */
[----:B--2---:R-:W-:Y:S01]  /*7810*/  MOV R4, UR4 ;  /* 0x0000000400047c02 */ /* 0x004fe20008000f00 */
[----:B0-----:R-:W-:-:S07]  /*7820*/  IMAD.U32 R5, RZ, RZ, UR5 ;  /* 0x00000005ff057e24 */ /* 0x001fce000f8e00ff */
[----:B------:R-:W-:-:S07]  /*7830*/  LEPC R20, `(.L_x_127) ;  /* 0x000000001014794e */ /* 0x000fce0000000000 */
[----:B-1----:R-:W-:Y:S05]  /*7840*/  CALL.ABS.NOINC R8 ;  /* 0x0000000008007343 */ /* 0x002fea0003c00000 */
.L_x_127:
[----:B------:R-:W-:-:S13]  /*7850*/  ISETP.NE.AND P6, PT, R22, RZ, PT ;  /* 0x000000ff1600720c */ /* 0x000fda0003fc5270 */
[----:B------:R-:W-:Y:S05]  /*7860*/  @P6 BRA `(.L_x_128) ;  /* 0xfffffffc00046947 */ /* 0x000fea000383ffff */
[----:B------:R-:W-:Y:S05]  /*7870*/  BSYNC.RECONVERGENT B6 ;  /* 0x0000000000067941 */ /* 0x000fea0003800200 */
.L_x_119:
[----:B------:R-:W-:-:S13]  /*7880*/  ISETP.NE.AND P0, PT, R19, RZ, PT ;  /* 0x000000ff1300720c */ /* 0x000fda0003f05270 */
[----:B------:R-:W-:Y:S05]  /*7890*/  @!P0 BRA `(.L_x_118) ;  /* 0x0000000000588947 */ /* 0x000fea0003800000 */
[----:B------:R-:W-:-:S07]  /*78a0*/  IMAD.MOV.U32 R18, RZ, RZ, RZ ;  /* 0x000000ffff127224 */ /* 0x000fce00078e00ff */
.L_x_131:
[----:B------:R-:W-:Y:S01]  /*78b0*/  MOV R16, 0x0 ;  /* 0x0000000000107802 */ /* 0x000fe20000000f00 */
[----:B------:R-:W0:Y:S01]  /*78c0*/  LDCU.64 UR4, c[0x4][0x10] ;  /* 0x01000200ff0477ac */ /* 0x000e220008000a00 */
[----:B------:R-:W-:Y:S01]  /*78d0*/  VIADD R18, R18, 0x1 ;  /* 0x0000000112127836 */ /* 0x000fe20000000000 */
[----:B------:R-:W-:Y:S01]  /*78e0*/  CS2R R6, SRZ ;  /* 0x0000000000067805 */ /* 0x000fe2000001ff00 */
[----:B------:R1:W2:Y:S03]  /*78f0*/  LDC.64 R8, c[0x4][R16] ;  /* 0x0100000010087b82 */ /* 0x0002a60000000a00 */
[----:B------:R-:W-:-:S04]  /*7900*/  ISETP.NE.AND P0, PT, R18, R19, PT ;  /* 0x000000131200720c */ /* 0x000fc80003f05270 */
[----:B------:R-:W-:Y:S01]  /*7910*/  P2R R0, PR, RZ, 0x1 ;  /* 0x00000001ff007803 */ /* 0x000fe20000000000 */
[----:B0-----:R-:W-:Y:S01]  /*7920*/  IMAD.U32 R4, RZ, RZ, UR4 ;  /* 0x00000004ff047e24 */ /* 0x001fe2000f8e00ff */
[----:B-1----:R-:W-:-:S07]  /*7930*/  MOV R5, UR5 ;  /* 0x0000000500057c02 */ /* 0x002fce0008000f00 */
[----:B------:R-:W-:-:S07]  /*7940*/  LEPC R20, `(.L_x_129) ;  /* 0x000000001014794e */ /* 0x000fce0000000000 */
[----:B--2---:R-:W-:Y:S05]  /*7950*/  CALL.ABS.NOINC R8 ;  /* 0x0000000008007343 */ /* 0x004fea0003c00000 */
.L_x_129:
[----:B------:R-:W0:Y:S01]  /*7960*/  LDC.64 R16, c[0x4][R16] ;  /* 0x0100000010107b82 */ /* 0x000e220000000a00 */
[----:B------:R-:W1:Y:S01]  /*7970*/  LDCU.64 UR4, c[0x4][0x18] ;  /* 0x01000300ff0477ac */ /* 0x000e620008000a00 */
[----:B------:R-:W-:Y:S02]  /*7980*/  VIMNMX R25, PT, PT, R25, 0x1869f, PT ;  /* 0x0001869f19197848 */ /* 0x000fe40003fe0100 */
[----:B------:R-:W-:Y:S01]  /*7990*/  CS2R R6, SRZ ;  /* 0x0000000000067805 */ /* 0x000fe2000001ff00 */
[----:B-1----:R-:W-:Y:S02]  /*79a0*/  IMAD.U32 R4, RZ, RZ, UR4 ;  /* 0x00000004ff047e24 */ /* 0x002fe4000f8e00ff */
[----:B------:R-:W-:-:S07]  /*79b0*/  IMAD.U32 R5, RZ, RZ, UR5 ;  /* 0x00000005ff057e24 */ /* 0x000fce000f8e00ff */
[----:B------:R-:W-:-:S07]  /*79c0*/  LEPC R20, `(.L_x_130) ;  /* 0x000000001014794e */ /* 0x000fce0000000000 */
[----:B0-----:R-:W-:Y:S05]  /*79d0*/  CALL.ABS.NOINC R16 ;  /* 0x0000000010007343 */ /* 0x001fea0003c00000 */
.L_x_130:
[----:B------:R-:W-:-:S13]  /*79e0*/  ISETP.NE.AND P6, PT, R18, R19, PT ;  /* 0x000000131200720c */ /* 0x000fda0003fc5270 */
[----:B------:R-:W-:Y:S05]  /*79f0*/  @P6 BRA `(.L_x_131) ;  /* 0xfffffffc00ac6947 */ /* 0x000fea000383ffff */
.L_x_118:
[----:B------:R-:W-:Y:S05]  /*7a00*/  BSYNC.RECONVERGENT B8 ;  /* 0x0000000000087941 */ /* 0x000fea0003800200 */
.L_x_22:
[----:B------:R-:W5:Y:S01]  /*7a10*/  LDC R19, c[0x0][0x388] ;  /* 0x0000e200ff137b82 */ /* 0x000f620000000800 */
[----:B------:R-:W-:Y:S01]  /*7a20*/  MOV R18, 0x0 ;  /* 0x0000000000127802 */ /* 0x000fe20000000f00 */
[----:B------:R-:W1:Y:S01]  /*7a30*/  LDCU.64 UR4, c[0x4][0x28] ;  /* 0x01000500ff0477ac */ /* 0x000e620008000a00 */
[----:B0-----:R-:W-:-:S05]  /*7a40*/  CS2R R6, SRZ ;  /* 0x0000000000067805 */ /* 0x001fca000001ff00 */
[----:B------:R0:W0:Y:S01]  /*7a50*/  LDC.64 R8, c[0x4][R18] ;  /* 0x0100000012087b82 */ /* 0x0000220000000a00 */
[----:B-123--:R-:W-:Y:S02]  /*7a60*/  IMAD.U32 R4, RZ, RZ, UR4 ;  /* 0x00000004ff047e24 */ /* 0x00efe4000f8e00ff */
[----:B------:R-:W-:Y:S01]  /*7a70*/  IMAD.U32 R5, RZ, RZ, UR5 ;  /* 0x00000005ff057e24 */ /* 0x000fe2000f8e00ff */
[----:B-----5:R-:W-:-:S04]  /*7a80*/  ISETP.GE.AND P0, PT, R19, 0x1, PT ;  /* 0x000000011300780c */ /* 0x020fc80003f06270 */
[----:B----4-:R-:W-:-:S09]  /*7a90*/  P2R R0, PR, RZ, 0x1 ;  /* 0x00000001ff007803 */ /* 0x010fd20000000000 */
[----:B------:R-:W-:-:S07]  /*7aa0*/  LEPC R20, `(.L_x_132) ;  /* 0x000000001014794e */ /* 0x000fce0000000000 */
[----:B0-----:R-:W-:Y:S05]  /*7ab0*/  CALL.ABS.NOINC R8 ;  /* 0x0000000008007343 */ /* 0x001fea0003c00000 */
.L_x_132:
[----:B------:R0:W1:Y:S01]  /*7ac0*/  LDC.64 R8, c[0x4][R18] ;  /* 0x0100000012087b82 */ /* 0x0000620000000a00 */
[----:B------:R-:W2:Y:S01]  /*7ad0*/  LDCU.64 UR4, c[0x4][0x30] ;  /* 0x01000600ff0477ac */ /* 0x000ea20008000a00 */
[----:B------:R-:W-:Y:S02]  /*7ae0*/  CS2R R6, SRZ ;  /* 0x0000000000067805 */ /* 0x000fe4000001ff00 */
[----:B--2---:R-:W-:Y:S01]  /*7af0*/  MOV R4, UR4 ;  /* 0x0000000400047c02 */ /* 0x004fe20008000f00 */
[----:B0-----:R-:W-:-:S07]  /*7b00*/  IMAD.U32 R5, RZ, RZ, UR5 ;  /* 0x00000005ff057e24 */ /* 0x001fce000f8e00ff */
[----:B------:R-:W-:-:S07]  /*7b10*/  LEPC R20, `(.L_x_133) ;  /* 0x000000001014794e */ /* 0x000fce0000000000 */
[----:B-1----:R-:W-:Y:S05]  /*7b20*/  CALL.ABS.NOINC R8 ;  /* 0x0000000008007343 */ /* 0x002fea0003c00000 */
.L_x_133:
[----:B------:R-:W0:Y:S01]  /*7b30*/  LDC.64 R16, c[0x0][0x390] ;  /* 0x0000e400ff107b82 */ /* 0x000e220000000a00 */
[----:B------:R1:W-:Y:S01]  /*7b40*/  STL [R1+0x140], R25 ;  /* 0x0001401901007387 */ /* 0x0003e20000100800 */
[----:B------:R-:W2:Y:S06]  /*7b50*/  LDCU.64 UR4, c[0x4][0x38] ;  /* 0x01000700ff0477ac */ /* 0x000eac0008000a00 */
[----:B------:R-:W3:Y:S01]  /*7b60*/  LDC R6, c[0x0][0x2f8] ;  /* 0x0000be00ff067b82 */ /* 0x000ee20000000800 */
[----:B--2---:R-:W-:Y:S02]  /*7b70*/  IMAD.U32 R4, RZ, RZ, UR4 ;  /* 0x00000004ff047e24 */ /* 0x004fe4000f8e00ff */
[----:B------:R-:W-:-:S02]  /*7b80*/  IMAD.U32 R5, RZ, RZ, UR5 ;  /* 0x00000005ff057e24 */ /* 0x000fc4000f8e00ff */
[----:B0-----:R-:W-:-:S03]  /*7b90*/  IMAD.WIDE R16, R2, 0x10, R16 ;  /* 0x0000001002107825 */ /* 0x001fc600078e0210 */
[----:B------:R1:W0:Y:S02]  /*7ba0*/  LDC.64 R2, c[0x4][R18] ;  /* 0x0100000012027b82 */ /* 0x0002240000000a00 */
[----:B------:R1:W-:Y:S01]  /*7bb0*/  STG.E desc[UR36][R16.64], R25 ;  /* 0x0000001910007986 */ /* 0x0003e2000c101924 */
[----:B---3--:R-:W-:-:S04]  /*7bc0*/  IADD3 R6, P0, P1, R1, 0x140, R6 ;  /* 0x0000014001067810 */ /* 0x008fc8000791e006 */
[----:B------:R-:W-:-:S09]  /*7bd0*/  IADD3.X R7, PT, PT, RZ, UR38, RZ, P0, P1 ;  /* 0x00000026ff077c10 */ /* 0x000fd200087e24ff */
[----:B------:R-:W-:-:S07]  /*7be0*/  LEPC R20, `(.L_x_134) ;  /* 0x000000001014794e */ /* 0x000fce0000000000 */
[----:B01----:R-:W-:Y:S05]  /*7bf0*/  CALL.ABS.NOINC R2 ;  /* 0x0000000002007343 */ /* 0x003fea0003c00000 */
.L_x_134:
[----:B------:R-:W-:-:S13]  /*7c00*/  ISETP.GE.AND P6, PT, R19, 0x1, PT ;  /* 0x000000011300780c */ /* 0x000fda0003fc6270 */
[----:B------:R-:W-:Y:S05]  /*7c10*/  @!P6 EXIT ;  /* 0x000000000000e94d */ /* 0x000fea0003800000 */
[----:B------:R-:W0:Y:S02]  /*7c20*/  LDC R2, c[0x0][0x388] ;  /* 0x0000e200ff027b82 */ /* 0x000e240000000800 */
[C---:B0-----:R-:W-:Y:S01]  /*7c30*/  VIADD R0, R2.reuse, 0xffffffff ;  /* 0xffffffff02007836 */ /* 0x041fe20000000000 */
[----:B------:R-:W-:-:S04]  /*7c40*/  LOP3.LUT R15, R2, 0xf, RZ, 0xc0, !PT ;  /* 0x0000000f020f7812 */ /* 0x000fc800078ec0ff */
[----:B------:R-:W-:Y:S01]  /*7c50*/  ISETP.GE.U32.AND P1, PT, R0, 0xf, PT ;  /* 0x0000000f0000780c */ /* 0x000fe20003f26070 */
[----:B------:R-:W-:Y:S01]  /*7c60*/  HFMA2 R0, -RZ, RZ, 0, 0 ;  /* 0x00000000ff007431 */ /* 0x000fe200000001ff */
[----:B------:R-:W-:-:S11]  /*7c70*/  ISETP.NE.AND P0, PT, R15, RZ, PT ;  /* 0x000000ff0f00720c */ /* 0x000fd60003f05270 */
[----:B------:R-:W-:Y:S05]  /*7c80*/  @!P1 BRA `(.L_x_135) ;  /* 0x0000000400449947 */ /* 0x000fea0003800000 */
[----:B------:R-:W-:Y:S01]  /*7c90*/  LOP3.LUT R0, R2, 0x7ffffff0, RZ, 0xc0, !PT ;  /* 0x7ffffff002007812 */ /* 0x000fe200078ec0ff */
[----:B------:R-:W-:Y:S01]  /*7ca0*/  BSSY.RECONVERGENT B0, `(.L_x_135) ;  /* 0x000004f000007945 */ /* 0x000fe20003800200 */
[----:B------:R-:W-:Y:S02]  /*7cb0*/  VIADD R12, R1, 0x30 ;  /* 0x00000030010c7836 */ /* 0x000fe40000000000 */
[----:B------:R-:W-:Y:S02]  /*7cc0*/  IMAD.MOV.U32 R13, RZ, RZ, RZ ;  /* 0x000000ffff0d7224 */ /* 0x000fe400078e00ff */
[----:B------:R-:W-:Y:S02]  /*7cd0*/  IMAD.MOV.U32 R3, RZ, RZ, RZ ;  /* 0x000000ffff037224 */ /* 0x000fe400078e00ff */
[----:B------:R-:W-:-:S07]  /*7ce0*/  IMAD.MOV R14, RZ, RZ, -R0 ;  /* 0x000000ffff0e7224 */ /* 0x000fce00078e0a00 */
.L_x_136:
[----:B0-----:R-:W2:Y:S04]  /*7cf0*/  LDG.E.64 R8, desc[UR36][R16.64+0x8] ;  /* 0x0000082410087981 */ /* 0x001ea8000c1e1b00 */
[----:B------:R-:W3:Y:S01]  /*7d00*/  LDL.128 R4, [R12+-0x30] ;  /* 0xffffd0000c047983 */ /* 0x000ee20000100c00 */
[----:B--2---:R-:W-:-:S04]  /*7d10*/  IADD3 R10, P1, PT, R8, R13, RZ ;  /* 0x0000000d080a7210 */ /* 0x004fc80007f3e0ff */
[----:B------:R-:W-:-:S05]  /*7d20*/  IADD3.X R11, PT, PT, R9, R3, RZ, P1, !PT ;  /* 0x00000003090b7210 */ /* 0x000fca0000ffe4ff */
[----:B---3--:R0:W-:Y:S04]  /*7d30*/  ST.E desc[UR36][R10.64], R4 ;  /* 0x000000040a007985 */ /* 0x0081e8000c101924 */
[----:B------:R-:W2:Y:S02]  /*7d40*/  LDG.E.64 R8, desc[UR36][R16.64+0x8] ;  /* 0x0000082410087981 */ /* 0x000ea4000c1e1b00 */
[----:B--2---:R-:W-:-:S05]  /*7d50*/  IADD3 R20, P1, PT, R8, R13, RZ ;  /* 0x0000000d08147210 */ /* 0x004fca0007f3e0ff */
[----:B------:R-:W-:-:S05]  /*7d60*/  IMAD.X R21, R9, 0x1, R3, P1 ;  /* 0x0000000109157824 */ /* 0x000fca00008e0603 */
[----:B------:R1:W-:Y:S04]  /*7d70*/  ST.E desc[UR36][R20.64+0x4], R5 ;  /* 0x0000040514007985 */ /* 0x0003e8000c101924 */
[----:B------:R-:W2:Y:S02]  /*7d80*/  LDG.E.64 R8, desc[UR36][R16.64+0x8] ;  /* 0x0000082410087981 */ /* 0x000ea4000c1e1b00 */
[----:B--2---:R-:W-:-:S05]  /*7d90*/  IADD3 R22, P1, PT, R8, R13, RZ ;  /* 0x0000000d08167210 */ /* 0x004fca0007f3e0ff */
[----:B------:R-:W-:-:S05]  /*7da0*/  IMAD.X R23, R9, 0x1, R3, P1 ;  /* 0x0000000109177824 */ /* 0x000fca00008e0603 */
[----:B------:R2:W-:Y:S04]  /*7db0*/  ST.E desc[UR36][R22.64+0x8], R6 ;  /* 0x0000080616007985 */ /* 0x0005e8000c101924 */
[----:B------:R-:W3:Y:S02]  /*7dc0*/  LDG.E.64 R8, desc[UR36][R16.64+0x8] ;  /* 0x0000082410087981 */ /* 0x000ee4000c1e1b00 */
[----:B---3--:R-:W-:-:S05]  /*7dd0*/  IADD3 R24, P1, PT, R8, R13, RZ ;  /* 0x0000000d08187210 */ /* 0x008fca0007f3e0ff */
[----:B------:R-:W-:-:S05]  /*7de0*/  IMAD.X R25, R9, 0x1, R3, P1 ;  /* 0x0000000109197824 */ /* 0x000fca00008e0603 */
[----:B------:R3:W-:Y:S04]  /*7df0*/  ST.E desc[UR36][R24.64+0xc], R7 ;  /* 0x00000c0718007985 */ /* 0x0007e8000c101924 */
[----:B------:R-:W4:Y:S04]  /*7e00*/  LDG.E.64 R18, desc[UR36][R16.64+0x8] ;  /* 0x0000082410127981 */ /* 0x000f28000c1e1b00 */
[----:B0-----:R-:W5:Y:S01]  /*7e10*/  LDL.128 R8, [R12+-0x20] ;  /* 0xffffe0000c087983 */ /* 0x001f620000100c00 */
[----:B----4-:R-:W-:-:S05]  /*7e20*/  IADD3 R18, P1, PT, R18, R13, RZ ;  /* 0x0000000d12127210 */ /* 0x010fca0007f3e0ff */
[----:B------:R-:W-:-:S05]  /*7e30*/  IMAD.X R19, R19, 0x1, R3, P1 ;  /* 0x0000000113137824 */ /* 0x000fca00008e0603 */
[----:B-----5:R0:W-:Y:S04]  /*7e40*/  ST.E desc[UR36][R18.64+0x10], R8 ;  /* 0x0000100812007985 */ /* 0x0201e8000c101924 */
[----:B-1----:R-:W4:Y:S02]  /*7e50*/  LDG.E.64 R4, desc[UR36][R16.64+0x8] ;  /* 0x0000082410047981 */ /* 0x002f24000c1e1b00 */
[----:B----4-:R-:W-:-:S04]  /*7e60*/  IADD3 R20, P1, PT, R4, R13, RZ ;  /* 0x0000000d04147210 */ /* 0x010fc80007f3e0ff */
[----:B------:R-:W-:-:S05]  /*7e70*/  IADD3.X R21, PT, PT, R5, R3, RZ, P1, !PT ;  /* 0x0000000305157210 */ /* 0x000fca0000ffe4ff */
        /* <DEDUP_REMOVED lines=9> */
[----:B0-----:R-:W4:Y:S04]  /*7f10*/  LDG.E.64 R18, desc[UR36][R16.64+0x8] ;  /* 0x0000082410127981 */ /* 0x001f28000c1e1b00 */
[----:B------:R-:W5:Y:S01]  /*7f20*/  LDL.128 R4, [R12+-0x10] ;  /* 0xfffff0000c047983 */ /* 0x000f620000100c00 */
[----:B----4-:R-:W-:-:S05]  /*7f30*/  IADD3 R18, P1, PT, R18, R13, RZ ;  /* 0x0000000d12127210 */ /* 0x010fca0007f3e0ff */
[----:B------:R-:W-:-:S05]  /*7f40*/  IMAD.X R19, R19, 0x1, R3, P1 ;  /* 0x0000000113137824 */ /* 0x000fca00008e0603 */
[----:B-----5:R0:W-:Y:S04]  /*7f50*/  ST.E desc[UR36][R18.64+0x20], R4 ;  /* 0x0000200412007985 */ /* 0x0201e8000c101924 */
[----:B-1----:R-:W4:Y:S02]  /*7f60*/  LDG.E.64 R8, desc[UR36][R16.64+0x8] ;  /* 0x0000082410087981 */ /* 0x002f24000c1e1b00 */
[----:B----4-:R-:W-:-:S05]  /*7f70*/  IADD3 R20, P1, PT, R8, R13, RZ ;  /* 0x0000000d08147210 */ /* 0x010fca0007f3e0ff */
[----:B------:R-:W-:-:S05]  /*7f80*/  IMAD.X R21, R9, 0x1, R3, P1 ;  /* 0x0000000109157824 */ /* 0x000fca00008e0603 */
[----:B------:R1:W-:Y:S04]  /*7f90*/  ST.E desc[UR36][R20.64+0x24], R5 ;  /* 0x0000240514007985 */ /* 0x0003e8000c101924 */
[----:B------:R-:W2:Y:S02]  /*7fa0*/  LDG.E.64 R8, desc[UR36][R16.64+0x8] ;  /* 0x0000082410087981 */ /* 0x000ea4000c1e1b00 */
[----:B--2---:R-:W-:-:S04]  /*7fb0*/  IADD3 R22, P1, PT, R8, R13, RZ ;  /* 0x0000000d08167210 */ /* 0x004fc80007f3e0ff */
[----:B------:R-:W-:-:S05]  /*7fc0*/  IADD3.X R23, PT, PT, R9, R3, RZ, P1, !PT ;  /* 0x0000000309177210 */ /* 0x000fca0000ffe4ff */
[----:B------:R2:W-:Y:S04]  /*7fd0*/  ST.E desc[UR36][R22.64+0x28], R6 ;  /* 0x0000280616007985 */ /* 0x0005e8000c101924 */
[----:B------:R-:W3:Y:S02]  /*7fe0*/  LDG.E.64 R8, desc[UR36][R16.64+0x8] ;  /* 0x0000082410087981 */ /* 0x000ee4000c1e1b00 */
[----:B---3--:R-:W-:-:S05]  /*7ff0*/  IADD3 R24, P1, PT, R8, R13, RZ ;  /* 0x0000000d08187210 */ /* 0x008fca0007f3e0ff */
[----:B------:R-:W-:-:S05]  /*8000*/  IMAD.X R25, R9, 0x1, R3, P1 ;  /* 0x0000000109197824 */ /* 0x000fca00008e0603 */
[----:B------:R3:W-:Y:S04]  /*8010*/  ST.E desc[UR36][R24.64+0x2c], R7 ;  /* 0x00002c0718007985 */ /* 0x0007e8000c101924 */
[----:B0-----:R-:W4:Y:S04]  /*8020*/  LDG.E.64 R18, desc[UR36][R16.64+0x8] ;  /* 0x0000082410127981 */ /* 0x001f28000c1e1b00 */
[----:B------:R-:W5:Y:S01]  /*8030*/  LDL.128 R8, [R12] ;  /* 0x000000000c087983 */ /* 0x000f620000100c00 */
        /* <DEDUP_REMOVED lines=8> */
[----:B--2---:R-:W-:-:S05]  /*80c0*/  IADD3 R6, P1, PT, R4, R13, RZ ;  /* 0x0000000d04067210 */ /* 0x004fca0007f3e0ff */
[----:B---3--:R-:W-:-:S05]  /*80d0*/  IMAD.X R7, R5, 0x1, R3, P1 ;  /* 0x0000000105077824 */ /* 0x008fca00008e0603 */
[----:B------:R0:W-:Y:S04]  /*80e0*/  ST.E desc[UR36][R6.64+0x38], R10 ;  /* 0x0000380a06007985 */ /* 0x0001e8000c101924 */
[----:B------:R-:W2:Y:S01]  /*80f0*/  LDG.E.64 R4, desc[UR36][R16.64+0x8] ;  /* 0x0000082410047981 */ /* 0x000ea2000c1e1b00 */
[----:B------:R-:W-:Y:S02]  /*8100*/  VIADD R14, R14, 0x10 ;  /* 0x000000100e0e7836 */ /* 0x000fe40000000000 */
[----:B------:R-:W-:Y:S01]  /*8110*/  VIADD R12, R12, 0x40 ;  /* 0x000000400c0c7836 */ /* 0x000fe20000000000 */
[----:B--2---:R-:W-:Y:S02]  /*8120*/  IADD3 R4, P1, PT, R4, R13, RZ ;  /* 0x0000000d04047210 */ /* 0x004fe40007f3e0ff */
[----:B------:R-:W-:-:S02]  /*8130*/  IADD3 R13, P2, PT, R13, 0x40, RZ ;  /* 0x000000400d0d7810 */ /* 0x000fc40007f5e0ff */
[----:B------:R-:W-:Y:S02]  /*8140*/  IADD3.X R5, PT, PT, R5, R3, RZ, P1, !PT ;  /* 0x0000000305057210 */ /* 0x000fe40000ffe4ff */
[----:B------:R-:W-:Y:S01]  /*8150*/  ISETP.NE.AND P1, PT, R14, RZ, PT ;  /* 0x000000ff0e00720c */ /* 0x000fe20003f25270 */
[----:B------:R-:W-:Y:S02]  /*8160*/  IMAD.X R3, RZ, RZ, R3, P2 ;  /* 0x000000ffff037224 */ /* 0x000fe400010e0603 */
[----:B------:R0:W-:Y:S10]  /*8170*/  ST.E desc[UR36][R4.64+0x3c], R11 ;  /* 0x00003c0b04007985 */ /* 0x0001f4000c101924 */
[----:B------:R-:W-:Y:S05]  /*8180*/  @P1 BRA `(.L_x_136) ;  /* 0xfffffff800d81947 */ /* 0x000fea000383ffff */
[----:B------:R-:W-:Y:S05]  /*8190*/  BSYNC.RECONVERGENT B0 ;  /* 0x0000000000007941 */ /* 0x000fea0003800200 */
.L_x_135:
[----:B------:R-:W-:Y:S05]  /*81a0*/  @!P0 EXIT ;  /* 0x000000000000894d */ /* 0x000fea0003800000 */
[----:B------:R-:W-:Y:S02]  /*81b0*/  ISETP.GE.U32.AND P0, PT, R15, 0x8, PT ;  /* 0x000000080f00780c */ /* 0x000fe40003f06070 */
[----:B------:R-:W-:-:S04]  /*81c0*/  LOP3.LUT R12, R2, 0x7, RZ, 0xc0, !PT ;  /* 0x00000007020c7812 */ /* 0x000fc800078ec0ff */
[----:B------:R-:W-:-:S07]  /*81d0*/  ISETP.NE.AND P1, PT, R12, RZ, PT ;  /* 0x000000ff0c00720c */ /* 0x000fce0003f25270 */
[----:B------:R-:W-:Y:S06]  /*81e0*/  @!P0 BRA `(.L_x_137) ;  /* 0x0000000000888947 */ /* 0x000fec0003800000 */
[C---:B------:R-:W-:Y:S01]  /*81f0*/  LEA R3, R0.reuse, R1, 0x2 ;  /* 0x0000000100037211 */ /* 0x040fe200078e10ff */
[----:B0-----:R-:W2:Y:S04]  /*8200*/  LDG.E.64 R4, desc[UR36][R16.64+0x8] ;  /* 0x0000082410047981 */ /* 0x001ea8000c1e1b00 */
[----:B------:R-:W3:Y:S01]  /*8210*/  LDL R13, [R3] ;  /* 0x00000000030d7983 */ /* 0x000ee20000100800 */
[----:B--2---:R-:W-:-:S05]  /*8220*/  IMAD.WIDE.U32 R4, R0, 0x4, R4 ;  /* 0x0000000400047825 */ /* 0x004fca00078e0004 */
[----:B---3--:R0:W-:Y:S04]  /*8230*/  ST.E desc[UR36][R4.64], R13 ;  /* 0x0000000d04007985 */ /* 0x0081e8000c101924 */
[----:B------:R-:W2:Y:S04]  /*8240*/  LDG.E.64 R6, desc[UR36][R16.64+0x8] ;  /* 0x0000082410067981 */ /* 0x000ea8000c1e1b00 */
[----:B------:R-:W3:Y:S01]  /*8250*/  LDL R15, [R3+0x4] ;  /* 0x00000400030f7983 */ /* 0x000ee20000100800 */
[----:B--2---:R-:W-:-:S05]  /*8260*/  IMAD.WIDE.U32 R6, R0, 0x4, R6 ;  /* 0x0000000400067825 */ /* 0x004fca00078e0006 */
[----:B---3--:R1:W-:Y:S04]  /*8270*/  ST.E desc[UR36][R6.64+0x4], R15 ;  /* 0x0000040f06007985 */ /* 0x0083e8000c101924 */
[----:B------:R-:W2:Y:S04]  /*8280*/  LDG.E.64 R8, desc[UR36][R16.64+0x8] ;  /* 0x0000082410087981 */ /* 0x000ea8000c1e1b00 */
[----:B------:R-:W3:Y:S01]  /*8290*/  LDL R19, [R3+0x8] ;  /* 0x0000080003137983 */ /* 0x000ee20000100800 */
[----:B--2---:R-:W-:-:S05]  /*82a0*/  IMAD.WIDE.U32 R8, R0, 0x4, R8 ;  /* 0x0000000400087825 */ /* 0x004fca00078e0008 */
[----:B---3--:R2:W-:Y:S04]  /*82b0*/  ST.E desc[UR36][R8.64+0x8], R19 ;  /* 0x0000081308007985 */ /* 0x0085e8000c101924 */
[----:B------:R-:W3:Y:S04]  /*82c0*/  LDG.E.64 R10, desc[UR36][R16.64+0x8] ;  /* 0x00000824100a7981 */ /* 0x000ee8000c1e1b00 */
[----:B------:R-:W4:Y:S01]  /*82d0*/  LDL R21, [R3+0xc] ;  /* 0x00000c0003157983 */ /* 0x000f220000100800 */
[----:B---3--:R-:W-:-:S05]  /*82e0*/  IMAD.WIDE.U32 R10, R0, 0x4, R10 ;  /* 0x00000004000a7825 */ /* 0x008fca00078e000a */
[----:B----4-:R3:W-:Y:S04]  /*82f0*/  ST.E desc[UR36][R10.64+0xc], R21 ;  /* 0x00000c150a007985 */ /* 0x0107e8000c101924 */
[----:B0-----:R-:W4:Y:S04]  /*8300*/  LDG.E.64 R4, desc[UR36][R16.64+0x8] ;  /* 0x0000082410047981 */ /* 0x001f28000c1e1b00 */
[----:B------:R-:W5:Y:S01]  /*8310*/  LDL R13, [R3+0x10] ;  /* 0x00001000030d7983 */ /* 0x000f620000100800 */
[----:B----4-:R-:W-:-:S05]  /*8320*/  IMAD.WIDE.U32 R4, R0, 0x4, R4 ;  /* 0x0000000400047825 */ /* 0x010fca00078e0004 */
[----:B-----5:R4:W-:Y:S04]  /*8330*/  ST.E desc[UR36][R4.64+0x10], R13 ;  /* 0x0000100d04007985 */ /* 0x0209e8000c101924 */
[----:B-1----:R-:W5:Y:S04]  /*8340*/  LDG.E.64 R6, desc[UR36][R16.64+0x8] ;  /* 0x0000082410067981 */ /* 0x002f68000c1e1b00 */
[----:B------:R-:W2:Y:S01]  /*8350*/  LDL R15, [R3+0x14] ;  /* 0x00001400030f7983 */ /* 0x000ea20000100800 */
[----:B-----5:R-:W-:-:S05]  /*8360*/  IMAD.WIDE.U32 R6, R0, 0x4, R6 ;  /* 0x0000000400067825 */ /* 0x020fca00078e0006 */
[----:B--2---:R4:W-:Y:S04]  /*8370*/  ST.E desc[UR36][R6.64+0x14], R15 ;  /* 0x0000140f06007985 */ /* 0x0049e8000c101924 */
[----:B------:R-:W2:Y:S04]  /*8380*/  LDG.E.64 R8, desc[UR36][R16.64+0x8] ;  /* 0x0000082410087981 */ /* 0x000ea8000c1e1b00 */
[----:B------:R-:W5:Y:S01]  /*8390*/  LDL R19, [R3+0x18] ;  /* 0x0000180003137983 */ /* 0x000f620000100800 */
[----:B--2---:R-:W-:-:S05]  /*83a0*/  IMAD.WIDE.U32 R8, R0, 0x4, R8 ;  /* 0x0000000400087825 */ /* 0x004fca00078e0008 */
[----:B-----5:R4:W-:Y:S04]  /*83b0*/  ST.E desc[UR36][R8.64+0x18], R19 ;  /* 0x0000181308007985 */ /* 0x0209e8000c101924 */
[----:B---3--:R-:W2:Y:S04]  /*83c0*/  LDG.E.64 R10, desc[UR36][R16.64+0x8] ;  /* 0x00000824100a7981 */ /* 0x008ea8000c1e1b00 */
[----:B------:R-:W3:Y:S01]  /*83d0*/  LDL R21, [R3+0x1c] ;  /* 0x00001c0003157983 */ /* 0x000ee20000100800 */
[----:B--2---:R-:W-:-:S04]  /*83e0*/  IMAD.WIDE.U32 R10, R0, 0x4, R10 ;  /* 0x00000004000a7825 */ /* 0x004fc800078e000a */
[----:B------:R-:W-:Y:S01]  /*83f0*/  VIADD R0, R0, 0x8 ;  /* 0x0000000800007836 */ /* 0x000fe20000000000 */
[----:B---3--:R4:W-:Y:S06]  /*8400*/  ST.E desc[UR36][R10.64+0x1c], R21 ;  /* 0x00001c150a007985 */ /* 0x0089ec000c101924 */
.L_x_137:
[----:B------:R-:W-:Y:S05]  /*8410*/  @!P1 EXIT ;  /* 0x000000000000994d */ /* 0x000fea0003800000 */
[----:B------:R-:W-:Y:S02]  /*8420*/  ISETP.GE.U32.AND P0, PT, R12, 0x4, PT ;  /* 0x000000040c00780c */ /* 0x000fe40003f06070 */
[----:B------:R-:W-:-:S04]  /*8430*/  LOP3.LUT R2, R2, 0x3, RZ, 0xc0, !PT ;  /* 0x0000000302027812 */ /* 0x000fc800078ec0ff */
[----:B------:R-:W-:-:S07]  /*8440*/  ISETP.NE.AND P1, PT, R2, RZ, PT ;  /* 0x000000ff0200720c */ /* 0x000fce0003f25270 */
[----:B------:R-:W-:Y:S06]  /*8450*/  @!P0 BRA `(.L_x_138) ;  /* 0x0000000000488947 */ /* 0x000fec0003800000 */
[C---:B------:R-:W-:Y:S01]  /*8460*/  IMAD R12, R0.reuse, 0x4, R1 ;  /* 0x00000004000c7824 */ /* 0x040fe200078e0201 */
[----:B0---4-:R-:W2:Y:S04]  /*8470*/  LDG.E.64 R4, desc[UR36][R16.64+0x8] ;  /* 0x0000082410047981 */ /* 0x011ea8000c1e1b00 */
        /* <DEDUP_REMOVED lines=13> */
[----:B--2---:R-:W-:-:S04]  /*8550*/  IMAD.WIDE.U32 R10, R0, 0x4, R10 ;  /* 0x00000004000a7825 */ /* 0x004fc800078e000a */
[----:B------:R-:W-:Y:S01]  /*8560*/  VIADD R0, R0, 0x4 ;  /* 0x0000000400007836 */ /* 0x000fe20000000000 */
[----:B---3--:R1:W-:Y:S06]  /*8570*/  ST.E desc[UR36][R10.64+0xc], R19 ;  /* 0x00000c130a007985 */ /* 0x0083ec000c101924 */
.L_x_138:
[----:B------:R-:W-:Y:S05]  /*8580*/  @!P1 EXIT ;  /* 0x000000000000994d */ /* 0x000fea0003800000 */
[----:B01--4-:R-:W-:-:S04]  /*8590*/  IMAD.WIDE.U32 R4, R0, 0x4, RZ ;  /* 0x0000000400047825 */ /* 0x013fc800078e00ff */
[----:B------:R-:W-:Y:S01]  /*85a0*/  IMAD.MOV.U32 R7, RZ, RZ, R5 ;  /* 0x000000ffff077224 */ /* 0x000fe200078e0005 */
[----:B------:R-:W-:Y:S01]  /*85b0*/  MOV R0, R4 ;  /* 0x0000000400007202 */ /* 0x000fe20000000f00 */
[----:B------:R-:W-:-:S07]  /*85c0*/  IMAD.MOV R4, RZ, RZ, -R2 ;  /* 0x000000ffff047224 */ /* 0x000fce00078e0a02 */
.L_x_139:
[----:B0-----:R-:W2:Y:S01]  /*85d0*/  LDG.E.64 R2, desc[UR36][R16.64+0x8] ;  /* 0x0000082410027981 */ /* 0x001ea2000c1e1b00 */
[----:B------:R-:W-:-:S06]  /*85e0*/  IMAD.IADD R5, R1, 0x1, R0 ;  /* 0x0000000101057824 */ /* 0x000fcc00078e0200 */
[----:B------:R-:W3:Y:S01]  /*85f0*/  LDL R5, [R5] ;  /* 0x0000000005057983 */ /* 0x000ee20000100800 */
[----:B------:R-:W-:Y:S01]  /*8600*/  VIADD R4, R4, 0x1 ;  /* 0x0000000104047836 */ /* 0x000fe20000000000 */
[----:B--2---:R-:W-:Y:S02]  /*8610*/  IADD3 R2, P0, PT, R2, R0, RZ ;  /* 0x0000000002027210 */ /* 0x004fe40007f1e0ff */
[----:B------:R-:W-:Y:S02]  /*8620*/  IADD3 R0, P1, PT, R0, 0x4, RZ ;  /* 0x0000000400007810 */ /* 0x000fe40007f3e0ff */
[----:B------:R-:W-:Y:S02]  /*8630*/  IADD3.X R3, PT, PT, R3, R7, RZ, P0, !PT ;  /* 0x0000000703037210 */ /* 0x000fe400007fe4ff */
[----:B------:R-:W-:Y:S01]  /*8640*/  ISETP.NE.AND P0, PT, R4, RZ, PT ;  /* 0x000000ff0400720c */ /* 0x000fe20003f05270 */
[----:B------:R-:W-:Y:S02]  /*8650*/  IMAD.X R7, RZ, RZ, R7, P1 ;  /* 0x000000ffff077224 */ /* 0x000fe400008e0607 */
[----:B---3--:R0:W-:Y:S10]  /*8660*/  ST.E desc[UR36][R2.64], R5 ;  /* 0x0000000502007985 */ /* 0x0081f4000c101924 */
[----:B------:R-:W-:Y:S05]  /*8670*/  @P0 BRA `(.L_x_139) ;  /* 0xfffffffc00d40947 */ /* 0x000fea000383ffff */
[----:B------:R-:W-:Y:S05]  /*8680*/  EXIT ;  /* 0x000000000000794d */ /* 0x000fea0003800000 */
.L_x_140:
[----:B------:R-:W-:-:S00]  /*8690*/  BRA `(.L_x_140) ;  /* 0xfffffffc00fc7947 */ /* 0x000fc0000383ffff */
[----:B------:R-:W-:-:S00]  /*86a0*/  NOP ;  /* 0x0000000000007918 */ /* 0x000fc00000000000 */
        /* <DEDUP_REMOVED lines=13> */
.L_x_141:


//--------------------- .nv.global.init           --------------------------
	.section	.nv.global.init,"aw",@progbits
.nv.global.init:
	.type		$str,@object
	.size		$str,($str$4 - $str)
$str:
        /*0000*/ 	.byte	0x0a, 0x20, 0x31, 0x20, 0x0a, 0x00
	.type		$str$4,@object
	.size		$str$4,($str$1 - $str$4)
$str$4:
        /*0006*/ 	.byte	0x0a, 0x20, 0x34, 0x20, 0x0a, 0x00
	.type		$str$1,@object
	.size		$str$1,($str$3 - $str$1)
$str$1:
        /*000c*/ 	.byte	0x0a, 0x20, 0x32, 0x20, 0x0a, 0x00
	.type		$str$3,@object
	.size		$str$3,($str$2 - $str$3)
$str$3:
        /*0012*/ 	.byte	0x0a, 0x20, 0x33, 0x20, 0x0a, 0x00
	.type		$str$2,@object
	.size		$str$2,($str$6 - $str$2)
$str$2:
        /*0018*/ 	.byte	0x0a, 0x62, 0x65, 0x73, 0x74, 0x4e, 0x65, 0x69, 0x67, 0x68, 0x62, 0x6f, 0x72, 0x0a, 0x00
	.type		$str$6,@object
	.size		$str$6,($str$5 - $str$6)
$str$6:
        /*0027*/ 	.byte	0x0a, 0x20, 0x64, 0x5f, 0x20, 0x6d, 0x6f, 0x74, 0x69, 0x66, 0x3a, 0x20, 0x64, 0x69, 0x73, 0x20
        /*0037*/ 	.byte	0x3d, 0x20, 0x25, 0x64, 0x00
	.type		$str$5,@object
	.size		$str$5,(.L_5 - $str$5)
$str$5:
        /*003c*/ 	.byte	0x0a, 0x20, 0x67, 0x61, 0x6e, 0x20, 0x64, 0x75, 0x20, 0x6c, 0x69, 0x65, 0x75, 0x20, 0x76, 0x61
        /*004c*/ 	.byte	0x6f, 0x20, 0x64, 0x5f, 0x6d, 0x6f, 0x74, 0x69, 0x66, 0x20, 0x0a, 0x00
.L_5:


//--------------------- .nv.shared.reserved.0     --------------------------
	.section	.nv.shared.reserved.0,"aw",@nobits
	.weak		__nv_reservedSMEM_offset_0_alias
	.size		__nv_reservedSMEM_offset_0_alias, 0, 64
	.other		__nv_reservedSMEM_offset_0_alias,@"STO_CUDA_RESERVED_SHARED STV_DEFAULT"
__nv_reservedSMEM_offset_0_alias:
	.zero		0
	.zero		64


//--------------------- .nv.constant0._Z15patternBarchingPKiiiP5MOTIF --------------------------
	.section	.nv.constant0._Z15patternBarchingPKiiiP5MOTIF,"a",@progbits
	.sectionflags	@""
	.align	4
.nv.constant0._Z15patternBarchingPKiiiP5MOTIF:
	.zero		920


//--------------------- SYMBOLS --------------------------

	.type		.nv.reservedSmem.offset0,@object
	.size		.nv.reservedSmem.offset0,0x4
	.type		vprintf,@function
